//
// Generated by NVIDIA NVVM Compiler
//
// Compiler Build ID: CL-36424714
// Cuda compilation tools, release 13.0, V13.0.88
// Based on NVVM 20.0.0
//

.version 9.0
.target sm_100
.address_size 64

	// .globl	_Z17our_im2col_kernelIfEvlPKT_llllllllllllPS0_

.visible .entry _Z17our_im2col_kernelIfEvlPKT_llllllllllllPS0_(
	.param .u64 _Z17our_im2col_kernelIfEvlPKT_llllllllllllPS0__param_0,
	.param .u64 .ptr .align 1 _Z17our_im2col_kernelIfEvlPKT_llllllllllllPS0__param_1,
	.param .u64 _Z17our_im2col_kernelIfEvlPKT_llllllllllllPS0__param_2,
	.param .u64 _Z17our_im2col_kernelIfEvlPKT_llllllllllllPS0__param_3,
	.param .u64 _Z17our_im2col_kernelIfEvlPKT_llllllllllllPS0__param_4,
	.param .u64 _Z17our_im2col_kernelIfEvlPKT_llllllllllllPS0__param_5,
	.param .u64 _Z17our_im2col_kernelIfEvlPKT_llllllllllllPS0__param_6,
	.param .u64 _Z17our_im2col_kernelIfEvlPKT_llllllllllllPS0__param_7,
	.param .u64 _Z17our_im2col_kernelIfEvlPKT_llllllllllllPS0__param_8,
	.param .u64 _Z17our_im2col_kernelIfEvlPKT_llllllllllllPS0__param_9,
	.param .u64 _Z17our_im2col_kernelIfEvlPKT_llllllllllllPS0__param_10,
	.param .u64 _Z17our_im2col_kernelIfEvlPKT_llllllllllllPS0__param_11,
	.param .u64 _Z17our_im2col_kernelIfEvlPKT_llllllllllllPS0__param_12,
	.param .u64 _Z17our_im2col_kernelIfEvlPKT_llllllllllllPS0__param_13,
	.param .u64 .ptr .align 1 _Z17our_im2col_kernelIfEvlPKT_llllllllllllPS0__param_14
)
.maxntid 1024
{
	.reg .pred 	%p<90>;
	.reg .b32 	%r<25>;
	.reg .b32 	%f<61>;
	.reg .b64 	%rd<228>;

	ld.param.u64 	%rd70, [_Z17our_im2col_kernelIfEvlPKT_llllllllllllPS0__param_0];
	ld.param.u64 	%rd84, [_Z17our_im2col_kernelIfEvlPKT_llllllllllllPS0__param_1];
	ld.param.u64 	%rd71, [_Z17our_im2col_kernelIfEvlPKT_llllllllllllPS0__param_2];
	ld.param.u64 	%rd72, [_Z17our_im2col_kernelIfEvlPKT_llllllllllllPS0__param_3];
	ld.param.u64 	%rd73, [_Z17our_im2col_kernelIfEvlPKT_llllllllllllPS0__param_4];
	ld.param.u64 	%rd74, [_Z17our_im2col_kernelIfEvlPKT_llllllllllllPS0__param_5];
	ld.param.u64 	%rd76, [_Z17our_im2col_kernelIfEvlPKT_llllllllllllPS0__param_7];
	ld.param.u64 	%rd78, [_Z17our_im2col_kernelIfEvlPKT_llllllllllllPS0__param_9];
	ld.param.u64 	%rd81, [_Z17our_im2col_kernelIfEvlPKT_llllllllllllPS0__param_12];
	cvta.to.global.u64 	%rd1, %rd84;
	mov.u32 	%r4, %ctaid.x;
	mov.u32 	%r5, %ntid.x;
	mov.u32 	%r6, %tid.x;
	mad.lo.s32 	%r24, %r4, %r5, %r6;
	cvt.s64.s32 	%rd211, %r24;
	setp.le.s64 	%p1, %rd70, %rd211;
	@%p1 bra 	$L__BB0_54;
	ld.param.u64 	%rd203, [_Z17our_im2col_kernelIfEvlPKT_llllllllllllPS0__param_13];
	setp.lt.s64 	%p2, %rd203, 1;
	@%p2 bra 	$L__BB0_54;
	mul.lo.s64 	%rd3, %rd78, 5;
	mul.lo.s64 	%rd4, %rd78, 6;
	mul.lo.s64 	%rd5, %rd78, 7;
	cvt.u32.u64 	%r7, %rd81;
	cvt.u32.u64 	%r12, %rd74;
$L__BB0_3:
	or.b64  	%rd86, %rd211, %rd81;
	and.b64  	%rd87, %rd86, -4294967296;
	setp.ne.s64 	%p3, %rd87, 0;
	@%p3 bra 	$L__BB0_5;
	cvt.u32.u64 	%r8, %rd211;
	div.u32 	%r9, %r8, %r7;
	mul.lo.s32 	%r10, %r9, %r7;
	sub.s32 	%r11, %r8, %r10;
	cvt.u64.u32 	%rd212, %r9;
	cvt.u64.u32 	%rd213, %r11;
	bra.uni 	$L__BB0_6;
$L__BB0_5:
	div.s64 	%rd212, %rd211, %rd81;
	mul.lo.s64 	%rd88, %rd212, %rd81;
	sub.s64 	%rd213, %rd211, %rd88;
$L__BB0_6:
	or.b64  	%rd89, %rd212, %rd74;
	and.b64  	%rd90, %rd89, -4294967296;
	setp.ne.s64 	%p4, %rd90, 0;
	@%p4 bra 	$L__BB0_8;
	cvt.u32.u64 	%r13, %rd212;
	div.u32 	%r14, %r13, %r12;
	mul.lo.s32 	%r15, %r14, %r12;
	sub.s32 	%r16, %r13, %r15;
	cvt.u64.u32 	%rd214, %r14;
	cvt.u64.u32 	%rd215, %r16;
	bra.uni 	$L__BB0_9;
$L__BB0_8:
	div.s64 	%rd214, %rd212, %rd74;
	mul.lo.s64 	%rd91, %rd214, %rd74;
	sub.s64 	%rd215, %rd212, %rd91;
$L__BB0_9:
	or.b64  	%rd92, %rd214, %rd73;
	and.b64  	%rd93, %rd92, -4294967296;
	setp.ne.s64 	%p5, %rd93, 0;
	@%p5 bra 	$L__BB0_11;
	cvt.u32.u64 	%r17, %rd73;
	cvt.u32.u64 	%r18, %rd214;
	div.u32 	%r19, %r18, %r17;
	mul.lo.s32 	%r20, %r19, %r17;
	sub.s32 	%r21, %r18, %r20;
	cvt.u64.u32 	%rd216, %r19;
	cvt.u64.u32 	%rd217, %r21;
	bra.uni 	$L__BB0_12;
$L__BB0_11:
	div.s64 	%rd216, %rd214, %rd73;
	mul.lo.s64 	%rd94, %rd216, %rd73;
	sub.s64 	%rd217, %rd214, %rd94;
$L__BB0_12:
	ld.param.u64 	%rd210, [_Z17our_im2col_kernelIfEvlPKT_llllllllllllPS0__param_14];
	ld.param.u64 	%rd204, [_Z17our_im2col_kernelIfEvlPKT_llllllllllllPS0__param_13];
	ld.param.u64 	%rd202, [_Z17our_im2col_kernelIfEvlPKT_llllllllllllPS0__param_11];
	ld.param.u64 	%rd201, [_Z17our_im2col_kernelIfEvlPKT_llllllllllllPS0__param_10];
	ld.param.u64 	%rd200, [_Z17our_im2col_kernelIfEvlPKT_llllllllllllPS0__param_8];
	ld.param.u64 	%rd199, [_Z17our_im2col_kernelIfEvlPKT_llllllllllllPS0__param_6];
	setp.lt.u64 	%p6, %rd204, 8;
	mul.lo.s64 	%rd96, %rd213, %rd200;
	sub.s64 	%rd97, %rd96, %rd199;
	mad.lo.s64 	%rd98, %rd216, %rd73, %rd217;
	mad.lo.s64 	%rd99, %rd98, %rd74, %rd215;
	mad.lo.s64 	%rd100, %rd99, %rd81, %rd213;
	mul.lo.s64 	%rd101, %rd100, %rd204;
	cvta.to.global.u64 	%rd102, %rd210;
	shl.b64 	%rd103, %rd101, 2;
	add.s64 	%rd223, %rd102, %rd103;
	mad.lo.s64 	%rd26, %rd217, %rd201, %rd97;
	mul.lo.s64 	%rd27, %rd215, %rd202;
	mad.lo.s64 	%rd104, %rd216, %rd71, %rd26;
	mul.lo.s64 	%rd28, %rd104, %rd72;
	sub.s64 	%rd105, %rd27, %rd76;
	add.s64 	%rd29, %rd105, %rd28;
	mov.b64 	%rd224, 0;
	@%p6 bra 	$L__BB0_31;
	ld.param.u64 	%rd205, [_Z17our_im2col_kernelIfEvlPKT_llllllllllllPS0__param_13];
	and.b64  	%rd220, %rd205, 9223372036854775800;
	sub.s64 	%rd106, %rd78, %rd76;
	add.s64 	%rd107, %rd106, %rd27;
	add.s64 	%rd108, %rd107, %rd28;
	shl.b64 	%rd31, %rd108, 2;
	shl.b64 	%rd109, %rd78, 1;
	sub.s64 	%rd110, %rd109, %rd76;
	add.s64 	%rd111, %rd110, %rd27;
	add.s64 	%rd112, %rd111, %rd28;
	shl.b64 	%rd32, %rd112, 2;
	mul.lo.s64 	%rd113, %rd78, 3;
	sub.s64 	%rd114, %rd113, %rd76;
	add.s64 	%rd115, %rd114, %rd27;
	add.s64 	%rd116, %rd115, %rd28;
	shl.b64 	%rd33, %rd116, 2;
	shl.b64 	%rd117, %rd78, 2;
	sub.s64 	%rd118, %rd117, %rd76;
	add.s64 	%rd119, %rd118, %rd27;
	add.s64 	%rd120, %rd119, %rd28;
	shl.b64 	%rd34, %rd120, 2;
	sub.s64 	%rd121, %rd3, %rd76;
	add.s64 	%rd122, %rd121, %rd27;
	add.s64 	%rd123, %rd122, %rd28;
	shl.b64 	%rd35, %rd123, 2;
	sub.s64 	%rd124, %rd4, %rd76;
	add.s64 	%rd125, %rd124, %rd27;
	add.s64 	%rd126, %rd125, %rd28;
	shl.b64 	%rd36, %rd126, 2;
	sub.s64 	%rd127, %rd5, %rd76;
	add.s64 	%rd128, %rd127, %rd27;
	add.s64 	%rd129, %rd128, %rd28;
	shl.b64 	%rd37, %rd129, 2;
	sub.s64 	%rd218, %rd27, %rd76;
	add.s64 	%rd130, %rd218, %rd28;
	shl.b64 	%rd39, %rd130, 2;
	mov.u64 	%rd219, %rd1;
$L__BB0_14:
	.pragma "nounroll";
	setp.ge.s64 	%p7, %rd26, %rd71;
	or.b64  	%rd131, %rd26, %rd218;
	setp.lt.s64 	%p8, %rd131, 0;
	setp.ge.s64 	%p9, %rd218, %rd72;
	or.pred  	%p10, %p7, %p9;
	mov.f32 	%f46, 0f00000000;
	or.pred  	%p11, %p10, %p8;
	@%p11 bra 	$L__BB0_16;
	add.s64 	%rd132, %rd219, %rd39;
	ld.global.f32 	%f46, [%rd132];
$L__BB0_16:
	add.s64 	%rd133, %rd78, %rd218;
	or.b64  	%rd134, %rd26, %rd133;
	st.global.f32 	[%rd223], %f46;
	setp.lt.s64 	%p13, %rd134, 0;
	setp.ge.s64 	%p14, %rd133, %rd72;
	or.pred  	%p15, %p7, %p14;
	mov.f32 	%f47, 0f00000000;
	or.pred  	%p16, %p15, %p13;
	@%p16 bra 	$L__BB0_18;
	add.s64 	%rd135, %rd219, %rd31;
	ld.global.f32 	%f47, [%rd135];
$L__BB0_18:
	shl.b64 	%rd136, %rd78, 1;
	add.s64 	%rd137, %rd136, %rd218;
	or.b64  	%rd138, %rd26, %rd137;
	st.global.f32 	[%rd223+4], %f47;
	setp.lt.s64 	%p18, %rd138, 0;
	setp.ge.s64 	%p19, %rd137, %rd72;
	or.pred  	%p20, %p7, %p19;
	mov.f32 	%f48, 0f00000000;
	or.pred  	%p21, %p20, %p18;
	@%p21 bra 	$L__BB0_20;
	add.s64 	%rd139, %rd219, %rd32;
	ld.global.f32 	%f48, [%rd139];
$L__BB0_20:
	mad.lo.s64 	%rd140, %rd78, 3, %rd218;
	or.b64  	%rd141, %rd26, %rd140;
	st.global.f32 	[%rd223+8], %f48;
	setp.lt.s64 	%p23, %rd141, 0;
	setp.ge.s64 	%p24, %rd140, %rd72;
	or.pred  	%p25, %p7, %p24;
	mov.f32 	%f49, 0f00000000;
	or.pred  	%p26, %p25, %p23;
	@%p26 bra 	$L__BB0_22;
	add.s64 	%rd142, %rd219, %rd33;
	ld.global.f32 	%f49, [%rd142];
$L__BB0_22:
	shl.b64 	%rd143, %rd78, 2;
	add.s64 	%rd144, %rd143, %rd218;
	or.b64  	%rd145, %rd26, %rd144;
	st.global.f32 	[%rd223+12], %f49;
	setp.lt.s64 	%p28, %rd145, 0;
	setp.ge.s64 	%p29, %rd144, %rd72;
	or.pred  	%p30, %p7, %p29;
	mov.f32 	%f50, 0f00000000;
	or.pred  	%p31, %p30, %p28;
	@%p31 bra 	$L__BB0_24;
	add.s64 	%rd146, %rd219, %rd34;
	ld.global.f32 	%f50, [%rd146];
$L__BB0_24:
	add.s64 	%rd147, %rd3, %rd218;
	or.b64  	%rd148, %rd26, %rd147;
	st.global.f32 	[%rd223+16], %f50;
	setp.lt.s64 	%p33, %rd148, 0;
	setp.ge.s64 	%p34, %rd147, %rd72;
	or.pred  	%p35, %p7, %p34;
	mov.f32 	%f51, 0f00000000;
	or.pred  	%p36, %p35, %p33;
	@%p36 bra 	$L__BB0_26;
	add.s64 	%rd149, %rd219, %rd35;
	ld.global.f32 	%f51, [%rd149];
$L__BB0_26:
	add.s64 	%rd150, %rd4, %rd218;
	or.b64  	%rd151, %rd26, %rd150;
	st.global.f32 	[%rd223+20], %f51;
	setp.lt.s64 	%p38, %rd151, 0;
	setp.ge.s64 	%p39, %rd150, %rd72;
	or.pred  	%p40, %p7, %p39;
	mov.f32 	%f52, 0f00000000;
	or.pred  	%p41, %p40, %p38;
	@%p41 bra 	$L__BB0_28;
	add.s64 	%rd152, %rd219, %rd36;
	ld.global.f32 	%f52, [%rd152];
$L__BB0_28:
	add.s64 	%rd153, %rd5, %rd218;
	or.b64  	%rd154, %rd26, %rd153;
	st.global.f32 	[%rd223+24], %f52;
	setp.lt.s64 	%p43, %rd154, 0;
	setp.ge.s64 	%p44, %rd153, %rd72;
	or.pred  	%p45, %p7, %p44;
	mov.f32 	%f53, 0f00000000;
	or.pred  	%p46, %p45, %p43;
	@%p46 bra 	$L__BB0_30;
	add.s64 	%rd155, %rd219, %rd37;
	ld.global.f32 	%f53, [%rd155];
$L__BB0_30:
	ld.param.u64 	%rd206, [_Z17our_im2col_kernelIfEvlPKT_llllllllllllPS0__param_13];
	and.b64  	%rd224, %rd206, 9223372036854775800;
	st.global.f32 	[%rd223+28], %f53;
	add.s64 	%rd223, %rd223, 32;
	add.s64 	%rd220, %rd220, -8;
	shl.b64 	%rd156, %rd78, 5;
	add.s64 	%rd219, %rd219, %rd156;
	shl.b64 	%rd157, %rd78, 3;
	add.s64 	%rd218, %rd218, %rd157;
	setp.ne.s64 	%p47, %rd220, 0;
	@%p47 bra 	$L__BB0_14;
$L__BB0_31:
	ld.param.u64 	%rd207, [_Z17our_im2col_kernelIfEvlPKT_llllllllllllPS0__param_13];
	and.b64  	%rd51, %rd207, 7;
	setp.eq.s64 	%p48, %rd51, 0;
	@%p48 bra 	$L__BB0_53;
	add.s64 	%rd158, %rd51, -1;
	setp.lt.u64 	%p49, %rd158, 3;
	@%p49 bra 	$L__BB0_42;
	setp.ge.s64 	%p50, %rd26, %rd71;
	mul.lo.s64 	%rd52, %rd224, %rd78;
	sub.s64 	%rd160, %rd52, %rd76;
	add.s64 	%rd53, %rd160, %rd27;
	or.b64  	%rd161, %rd26, %rd53;
	setp.lt.s64 	%p51, %rd161, 0;
	setp.ge.s64 	%p52, %rd53, %rd72;
	or.pred  	%p53, %p50, %p52;
	mov.f32 	%f54, 0f00000000;
	or.pred  	%p54, %p53, %p51;
	@%p54 bra 	$L__BB0_35;
	add.s64 	%rd162, %rd29, %rd52;
	shl.b64 	%rd163, %rd162, 2;
	add.s64 	%rd164, %rd1, %rd163;
	ld.global.f32 	%f54, [%rd164];
$L__BB0_35:
	add.s64 	%rd55, %rd53, %rd78;
	or.b64  	%rd165, %rd26, %rd55;
	st.global.f32 	[%rd223], %f54;
	add.s64 	%rd54, %rd52, %rd78;
	setp.lt.s64 	%p56, %rd165, 0;
	setp.ge.s64 	%p57, %rd55, %rd72;
	or.pred  	%p58, %p50, %p57;
	mov.f32 	%f55, 0f00000000;
	or.pred  	%p59, %p58, %p56;
	@%p59 bra 	$L__BB0_37;
	add.s64 	%rd166, %rd29, %rd54;
	shl.b64 	%rd167, %rd166, 2;
	add.s64 	%rd168, %rd1, %rd167;
	ld.global.f32 	%f55, [%rd168];
$L__BB0_37:
	add.s64 	%rd57, %rd55, %rd78;
	or.b64  	%rd169, %rd26, %rd57;
	st.global.f32 	[%rd223+4], %f55;
	add.s64 	%rd56, %rd54, %rd78;
	setp.lt.s64 	%p61, %rd169, 0;
	setp.ge.s64 	%p62, %rd57, %rd72;
	or.pred  	%p63, %p50, %p62;
	mov.f32 	%f56, 0f00000000;
	or.pred  	%p64, %p63, %p61;
	@%p64 bra 	$L__BB0_39;
	add.s64 	%rd170, %rd29, %rd56;
	shl.b64 	%rd171, %rd170, 2;
	add.s64 	%rd172, %rd1, %rd171;
	ld.global.f32 	%f56, [%rd172];
$L__BB0_39:
	add.s64 	%rd173, %rd57, %rd78;
	or.b64  	%rd174, %rd26, %rd173;
	st.global.f32 	[%rd223+8], %f56;
	setp.lt.s64 	%p66, %rd174, 0;
	setp.ge.s64 	%p67, %rd173, %rd72;
	or.pred  	%p68, %p50, %p67;
	mov.f32 	%f57, 0f00000000;
	or.pred  	%p69, %p68, %p66;
	@%p69 bra 	$L__BB0_41;
	add.s64 	%rd175, %rd56, %rd78;
	add.s64 	%rd176, %rd29, %rd175;
	shl.b64 	%rd177, %rd176, 2;
	add.s64 	%rd178, %rd1, %rd177;
	ld.global.f32 	%f57, [%rd178];
$L__BB0_41:
	st.global.f32 	[%rd223+12], %f57;
	add.s64 	%rd223, %rd223, 16;
	add.s64 	%rd224, %rd224, 4;
$L__BB0_42:
	ld.param.u64 	%rd208, [_Z17our_im2col_kernelIfEvlPKT_llllllllllllPS0__param_13];
	and.b64  	%rd179, %rd208, 3;
	setp.eq.s64 	%p70, %rd179, 0;
	@%p70 bra 	$L__BB0_53;
	setp.eq.s64 	%p71, %rd179, 1;
	@%p71 bra 	$L__BB0_49;
	setp.ge.s64 	%p72, %rd26, %rd71;
	mul.lo.s64 	%rd62, %rd224, %rd78;
	sub.s64 	%rd180, %rd62, %rd76;
	add.s64 	%rd63, %rd180, %rd27;
	or.b64  	%rd181, %rd26, %rd63;
	setp.lt.s64 	%p73, %rd181, 0;
	setp.ge.s64 	%p74, %rd63, %rd72;
	or.pred  	%p75, %p72, %p74;
	mov.f32 	%f58, 0f00000000;
	or.pred  	%p76, %p75, %p73;
	@%p76 bra 	$L__BB0_46;
	add.s64 	%rd182, %rd29, %rd62;
	shl.b64 	%rd183, %rd182, 2;
	add.s64 	%rd184, %rd1, %rd183;
	ld.global.f32 	%f58, [%rd184];
$L__BB0_46:
	add.s64 	%rd185, %rd63, %rd78;
	or.b64  	%rd186, %rd26, %rd185;
	st.global.f32 	[%rd223], %f58;
	setp.lt.s64 	%p78, %rd186, 0;
	setp.ge.s64 	%p79, %rd185, %rd72;
	or.pred  	%p80, %p72, %p79;
	mov.f32 	%f59, 0f00000000;
	or.pred  	%p81, %p80, %p78;
	@%p81 bra 	$L__BB0_48;
	add.s64 	%rd187, %rd62, %rd78;
	add.s64 	%rd188, %rd29, %rd187;
	shl.b64 	%rd189, %rd188, 2;
	add.s64 	%rd190, %rd1, %rd189;
	ld.global.f32 	%f59, [%rd190];
$L__BB0_48:
	st.global.f32 	[%rd223+4], %f59;
	add.s64 	%rd223, %rd223, 8;
	add.s64 	%rd224, %rd224, 2;
$L__BB0_49:
	ld.param.u64 	%rd209, [_Z17our_im2col_kernelIfEvlPKT_llllllllllllPS0__param_13];
	and.b64  	%rd191, %rd209, 1;
	setp.eq.b64 	%p82, %rd191, 1;
	not.pred 	%p83, %p82;
	@%p83 bra 	$L__BB0_53;
	setp.ge.s64 	%p84, %rd26, %rd71;
	mul.lo.s64 	%rd68, %rd224, %rd78;
	sub.s64 	%rd192, %rd68, %rd76;
	add.s64 	%rd193, %rd192, %rd27;
	or.b64  	%rd194, %rd26, %rd193;
	setp.lt.s64 	%p85, %rd194, 0;
	setp.ge.s64 	%p86, %rd193, %rd72;
	or.pred  	%p87, %p84, %p86;
	mov.f32 	%f60, 0f00000000;
	or.pred  	%p88, %p87, %p85;
	@%p88 bra 	$L__BB0_52;
	add.s64 	%rd195, %rd29, %rd68;
	shl.b64 	%rd196, %rd195, 2;
	add.s64 	%rd197, %rd1, %rd196;
	ld.global.f32 	%f60, [%rd197];
$L__BB0_52:
	st.global.f32 	[%rd223], %f60;
$L__BB0_53:
	ld.param.u64 	%rd198, [_Z17our_im2col_kernelIfEvlPKT_llllllllllllPS0__param_0];
	mov.u32 	%r22, %ntid.x;
	mov.u32 	%r23, %nctaid.x;
	mad.lo.s32 	%r24, %r22, %r23, %r24;
	cvt.s64.s32 	%rd211, %r24;
	setp.gt.s64 	%p89, %rd198, %rd211;
	@%p89 bra 	$L__BB0_3;
$L__BB0_54:
	ret;

}
	// .globl	_Z13im2col_kernelIfEvlPKT_llllllllllllPS0_
.visible .entry _Z13im2col_kernelIfEvlPKT_llllllllllllPS0_(
	.param .u64 _Z13im2col_kernelIfEvlPKT_llllllllllllPS0__param_0,
	.param .u64 .ptr .align 1 _Z13im2col_kernelIfEvlPKT_llllllllllllPS0__param_1,
	.param .u64 _Z13im2col_kernelIfEvlPKT_llllllllllllPS0__param_2,
	.param .u64 _Z13im2col_kernelIfEvlPKT_llllllllllllPS0__param_3,
	.param .u64 _Z13im2col_kernelIfEvlPKT_llllllllllllPS0__param_4,
	.param .u64 _Z13im2col_kernelIfEvlPKT_llllllllllllPS0__param_5,
	.param .u64 _Z13im2col_kernelIfEvlPKT_llllllllllllPS0__param_6,
	.param .u64 _Z13im2col_kernelIfEvlPKT_llllllllllllPS0__param_7,
	.param .u64 _Z13im2col_kernelIfEvlPKT_llllllllllllPS0__param_8,
	.param .u64 _Z13im2col_kernelIfEvlPKT_llllllllllllPS0__param_9,
	.param .u64 _Z13im2col_kernelIfEvlPKT_llllllllllllPS0__param_10,
	.param .u64 _Z13im2col_kernelIfEvlPKT_llllllllllllPS0__param_11,
	.param .u64 _Z13im2col_kernelIfEvlPKT_llllllllllllPS0__param_12,
	.param .u64 _Z13im2col_kernelIfEvlPKT_llllllllllllPS0__param_13,
	.param .u64 .ptr .align 1 _Z13im2col_kernelIfEvlPKT_llllllllllllPS0__param_14
)
.maxntid 1024
{
	.reg .pred 	%p<90>;
	.reg .b32 	%r<24>;
	.reg .b32 	%f<61>;
	.reg .b64 	%rd<403>;

	ld.param.u64 	%rd67, [_Z13im2col_kernelIfEvlPKT_llllllllllllPS0__param_0];
	mov.u32 	%r4, %ctaid.x;
	mov.u32 	%r5, %ntid.x;
	mov.u32 	%r6, %tid.x;
	mad.lo.s32 	%r23, %r4, %r5, %r6;
	cvt.s64.s32 	%rd382, %r23;
	setp.le.s64 	%p1, %rd67, %rd382;
	@%p1 bra 	$L__BB1_53;
	ld.param.u64 	%rd317, [_Z13im2col_kernelIfEvlPKT_llllllllllllPS0__param_5];
	ld.param.u64 	%rd314, [_Z13im2col_kernelIfEvlPKT_llllllllllllPS0__param_4];
	min.s64 	%rd83, %rd314, %rd317;
	setp.lt.s64 	%p2, %rd83, 1;
	@%p2 bra 	$L__BB1_53;
	ld.param.u64 	%rd332, [_Z13im2col_kernelIfEvlPKT_llllllllllllPS0__param_11];
	shl.b64 	%rd2, %rd332, 2;
	mul.lo.s64 	%rd3, %rd332, 5;
	mul.lo.s64 	%rd4, %rd332, 6;
	mul.lo.s64 	%rd5, %rd332, 7;
$L__BB1_3:
	ld.param.u64 	%rd365, [_Z13im2col_kernelIfEvlPKT_llllllllllllPS0__param_13];
	or.b64  	%rd84, %rd382, %rd365;
	and.b64  	%rd85, %rd84, -4294967296;
	setp.ne.s64 	%p3, %rd85, 0;
	@%p3 bra 	$L__BB1_5;
	ld.param.u64 	%rd367, [_Z13im2col_kernelIfEvlPKT_llllllllllllPS0__param_13];
	cvt.u32.u64 	%r11, %rd367;
	cvt.u32.u64 	%r12, %rd382;
	div.u32 	%r13, %r12, %r11;
	mul.lo.s32 	%r14, %r13, %r11;
	sub.s32 	%r15, %r12, %r14;
	cvt.u64.u32 	%rd383, %r13;
	cvt.u64.u32 	%rd384, %r15;
	bra.uni 	$L__BB1_6;
$L__BB1_5:
	ld.param.u64 	%rd366, [_Z13im2col_kernelIfEvlPKT_llllllllllllPS0__param_13];
	div.s64 	%rd383, %rd382, %rd366;
	mul.lo.s64 	%rd86, %rd383, %rd366;
	sub.s64 	%rd384, %rd382, %rd86;
$L__BB1_6:
	ld.param.u64 	%rd349, [_Z13im2col_kernelIfEvlPKT_llllllllllllPS0__param_12];
	or.b64  	%rd87, %rd383, %rd349;
	and.b64  	%rd88, %rd87, -4294967296;
	setp.ne.s64 	%p4, %rd88, 0;
	@%p4 bra 	$L__BB1_8;
	ld.param.u64 	%rd351, [_Z13im2col_kernelIfEvlPKT_llllllllllllPS0__param_12];
	cvt.u32.u64 	%r16, %rd351;
	cvt.u32.u64 	%r17, %rd383;
	div.u32 	%r18, %r17, %r16;
	mul.lo.s32 	%r19, %r18, %r16;
	sub.s32 	%r20, %r17, %r19;
	cvt.u64.u32 	%rd385, %r18;
	cvt.u64.u32 	%rd386, %r20;
	bra.uni 	$L__BB1_9;
$L__BB1_8:
	ld.param.u64 	%rd350, [_Z13im2col_kernelIfEvlPKT_llllllllllllPS0__param_12];
	div.s64 	%rd385, %rd383, %rd350;
	mul.lo.s64 	%rd89, %rd385, %rd350;
	sub.s64 	%rd386, %rd383, %rd89;
$L__BB1_9:
	ld.param.u64 	%rd381, [_Z13im2col_kernelIfEvlPKT_llllllllllllPS0__param_14];
	ld.param.u64 	%rd368, [_Z13im2col_kernelIfEvlPKT_llllllllllllPS0__param_13];
	ld.param.u64 	%rd352, [_Z13im2col_kernelIfEvlPKT_llllllllllllPS0__param_12];
	ld.param.u64 	%rd333, [_Z13im2col_kernelIfEvlPKT_llllllllllllPS0__param_11];
	ld.param.u64 	%rd329, [_Z13im2col_kernelIfEvlPKT_llllllllllllPS0__param_9];
	ld.param.u64 	%rd328, [_Z13im2col_kernelIfEvlPKT_llllllllllllPS0__param_8];
	ld.param.u64 	%rd327, [_Z13im2col_kernelIfEvlPKT_llllllllllllPS0__param_7];
	ld.param.u64 	%rd326, [_Z13im2col_kernelIfEvlPKT_llllllllllllPS0__param_6];
	ld.param.u64 	%rd318, [_Z13im2col_kernelIfEvlPKT_llllllllllllPS0__param_5];
	ld.param.u64 	%rd315, [_Z13im2col_kernelIfEvlPKT_llllllllllllPS0__param_4];
	ld.param.u64 	%rd268, [_Z13im2col_kernelIfEvlPKT_llllllllllllPS0__param_2];
	mul.lo.s64 	%rd91, %rd386, %rd328;
	sub.s64 	%rd19, %rd91, %rd326;
	mul.lo.s64 	%rd92, %rd384, %rd329;
	sub.s64 	%rd20, %rd92, %rd327;
	mul.lo.s64 	%rd93, %rd318, %rd315;
	mul.lo.s64 	%rd94, %rd93, %rd352;
	mad.lo.s64 	%rd95, %rd94, %rd385, %rd386;
	mad.lo.s64 	%rd96, %rd95, %rd368, %rd384;
	cvta.to.global.u64 	%rd97, %rd381;
	shl.b64 	%rd98, %rd96, 2;
	add.s64 	%rd402, %rd97, %rd98;
	mul.lo.s64 	%rd22, %rd385, %rd268;
	shl.b64 	%rd99, %rd92, 2;
	shl.b64 	%rd100, %rd327, 2;
	sub.s64 	%rd23, %rd99, %rd100;
	sub.s64 	%rd101, %rd5, %rd327;
	add.s64 	%rd24, %rd101, %rd92;
	sub.s64 	%rd102, %rd4, %rd327;
	add.s64 	%rd25, %rd102, %rd92;
	sub.s64 	%rd103, %rd3, %rd327;
	add.s64 	%rd26, %rd103, %rd92;
	sub.s64 	%rd104, %rd2, %rd327;
	add.s64 	%rd27, %rd104, %rd92;
	mul.lo.s64 	%rd105, %rd333, 3;
	sub.s64 	%rd106, %rd105, %rd327;
	add.s64 	%rd28, %rd106, %rd92;
	shl.b64 	%rd107, %rd333, 1;
	sub.s64 	%rd108, %rd107, %rd327;
	add.s64 	%rd29, %rd108, %rd92;
	sub.s64 	%rd109, %rd333, %rd327;
	add.s64 	%rd30, %rd109, %rd92;
	mov.b64 	%rd387, 0;
$L__BB1_10:
	ld.param.u64 	%rd330, [_Z13im2col_kernelIfEvlPKT_llllllllllllPS0__param_10];
	ld.param.u64 	%rd319, [_Z13im2col_kernelIfEvlPKT_llllllllllllPS0__param_5];
	setp.lt.u64 	%p5, %rd319, 8;
	mad.lo.s64 	%rd33, %rd387, %rd330, %rd19;
	mov.b64 	%rd397, 0;
	@%p5 bra 	$L__BB1_29;
	ld.param.u64 	%rd320, [_Z13im2col_kernelIfEvlPKT_llllllllllllPS0__param_5];
	ld.param.u64 	%rd260, [_Z13im2col_kernelIfEvlPKT_llllllllllllPS0__param_1];
	and.b64  	%rd392, %rd320, 9223372036854775800;
	cvta.to.global.u64 	%rd391, %rd260;
	mov.u64 	%rd390, %rd20;
$L__BB1_12:
	.pragma "nounroll";
	ld.param.u64 	%rd284, [_Z13im2col_kernelIfEvlPKT_llllllllllllPS0__param_3];
	ld.param.u64 	%rd269, [_Z13im2col_kernelIfEvlPKT_llllllllllllPS0__param_2];
	setp.ge.s64 	%p6, %rd33, %rd269;
	or.b64  	%rd112, %rd33, %rd390;
	setp.lt.s64 	%p7, %rd112, 0;
	setp.ge.s64 	%p8, %rd390, %rd284;
	or.pred  	%p9, %p6, %p8;
	mov.f32 	%f46, 0f00000000;
	or.pred  	%p10, %p9, %p7;
	@%p10 bra 	$L__BB1_14;
	ld.param.u64 	%rd285, [_Z13im2col_kernelIfEvlPKT_llllllllllllPS0__param_3];
	add.s64 	%rd113, %rd33, %rd22;
	mul.lo.s64 	%rd114, %rd285, %rd113;
	shl.b64 	%rd115, %rd114, 2;
	add.s64 	%rd116, %rd23, %rd115;
	add.s64 	%rd117, %rd391, %rd116;
	ld.global.f32 	%f46, [%rd117];
$L__BB1_14:
	ld.param.u64 	%rd334, [_Z13im2col_kernelIfEvlPKT_llllllllllllPS0__param_11];
	ld.param.u64 	%rd286, [_Z13im2col_kernelIfEvlPKT_llllllllllllPS0__param_3];
	ld.param.u64 	%rd270, [_Z13im2col_kernelIfEvlPKT_llllllllllllPS0__param_2];
	setp.ge.s64 	%p11, %rd33, %rd270;
	add.s64 	%rd118, %rd334, %rd390;
	or.b64  	%rd119, %rd33, %rd118;
	st.global.f32 	[%rd402], %f46;
	setp.lt.s64 	%p12, %rd119, 0;
	setp.ge.s64 	%p13, %rd118, %rd286;
	or.pred  	%p14, %p11, %p13;
	mov.f32 	%f47, 0f00000000;
	or.pred  	%p15, %p14, %p12;
	@%p15 bra 	$L__BB1_16;
	ld.param.u64 	%rd287, [_Z13im2col_kernelIfEvlPKT_llllllllllllPS0__param_3];
	add.s64 	%rd120, %rd33, %rd22;
	mad.lo.s64 	%rd121, %rd120, %rd287, %rd30;
	shl.b64 	%rd122, %rd121, 2;
	add.s64 	%rd123, %rd391, %rd122;
	ld.global.f32 	%f47, [%rd123];
$L__BB1_16:
	ld.param.u64 	%rd369, [_Z13im2col_kernelIfEvlPKT_llllllllllllPS0__param_13];
	ld.param.u64 	%rd353, [_Z13im2col_kernelIfEvlPKT_llllllllllllPS0__param_12];
	ld.param.u64 	%rd335, [_Z13im2col_kernelIfEvlPKT_llllllllllllPS0__param_11];
	ld.param.u64 	%rd288, [_Z13im2col_kernelIfEvlPKT_llllllllllllPS0__param_3];
	ld.param.u64 	%rd271, [_Z13im2col_kernelIfEvlPKT_llllllllllllPS0__param_2];
	setp.ge.s64 	%p16, %rd33, %rd271;
	shl.b64 	%rd124, %rd335, 1;
	add.s64 	%rd125, %rd124, %rd390;
	or.b64  	%rd126, %rd33, %rd125;
	mul.lo.s64 	%rd127, %rd369, %rd353;
	shl.b64 	%rd128, %rd127, 2;
	add.s64 	%rd129, %rd402, %rd128;
	st.global.f32 	[%rd129], %f47;
	setp.lt.s64 	%p17, %rd126, 0;
	setp.ge.s64 	%p18, %rd125, %rd288;
	or.pred  	%p19, %p16, %p18;
	mov.f32 	%f48, 0f00000000;
	or.pred  	%p20, %p19, %p17;
	@%p20 bra 	$L__BB1_18;
	ld.param.u64 	%rd289, [_Z13im2col_kernelIfEvlPKT_llllllllllllPS0__param_3];
	add.s64 	%rd130, %rd33, %rd22;
	mad.lo.s64 	%rd131, %rd130, %rd289, %rd29;
	shl.b64 	%rd132, %rd131, 2;
	add.s64 	%rd133, %rd391, %rd132;
	ld.global.f32 	%f48, [%rd133];
$L__BB1_18:
	ld.param.u64 	%rd370, [_Z13im2col_kernelIfEvlPKT_llllllllllllPS0__param_13];
	ld.param.u64 	%rd354, [_Z13im2col_kernelIfEvlPKT_llllllllllllPS0__param_12];
	ld.param.u64 	%rd336, [_Z13im2col_kernelIfEvlPKT_llllllllllllPS0__param_11];
	ld.param.u64 	%rd290, [_Z13im2col_kernelIfEvlPKT_llllllllllllPS0__param_3];
	ld.param.u64 	%rd272, [_Z13im2col_kernelIfEvlPKT_llllllllllllPS0__param_2];
	setp.ge.s64 	%p21, %rd33, %rd272;
	mad.lo.s64 	%rd134, %rd336, 3, %rd390;
	or.b64  	%rd135, %rd33, %rd134;
	mul.lo.s64 	%rd136, %rd370, %rd354;
	shl.b64 	%rd137, %rd136, 3;
	add.s64 	%rd138, %rd402, %rd137;
	st.global.f32 	[%rd138], %f48;
	setp.lt.s64 	%p22, %rd135, 0;
	setp.ge.s64 	%p23, %rd134, %rd290;
	or.pred  	%p24, %p21, %p23;
	mov.f32 	%f49, 0f00000000;
	or.pred  	%p25, %p24, %p22;
	@%p25 bra 	$L__BB1_20;
	ld.param.u64 	%rd291, [_Z13im2col_kernelIfEvlPKT_llllllllllllPS0__param_3];
	add.s64 	%rd139, %rd33, %rd22;
	mad.lo.s64 	%rd140, %rd139, %rd291, %rd28;
	shl.b64 	%rd141, %rd140, 2;
	add.s64 	%rd142, %rd391, %rd141;
	ld.global.f32 	%f49, [%rd142];
$L__BB1_20:
	ld.param.u64 	%rd371, [_Z13im2col_kernelIfEvlPKT_llllllllllllPS0__param_13];
	ld.param.u64 	%rd355, [_Z13im2col_kernelIfEvlPKT_llllllllllllPS0__param_12];
	ld.param.u64 	%rd292, [_Z13im2col_kernelIfEvlPKT_llllllllllllPS0__param_3];
	ld.param.u64 	%rd273, [_Z13im2col_kernelIfEvlPKT_llllllllllllPS0__param_2];
	setp.ge.s64 	%p26, %rd33, %rd273;
	add.s64 	%rd143, %rd2, %rd390;
	or.b64  	%rd144, %rd33, %rd143;
	mul.lo.s64 	%rd145, %rd371, %rd355;
	mad.lo.s64 	%rd146, %rd145, 12, %rd402;
	st.global.f32 	[%rd146], %f49;
	setp.lt.s64 	%p27, %rd144, 0;
	setp.ge.s64 	%p28, %rd143, %rd292;
	or.pred  	%p29, %p26, %p28;
	mov.f32 	%f50, 0f00000000;
	or.pred  	%p30, %p29, %p27;
	@%p30 bra 	$L__BB1_22;
	ld.param.u64 	%rd293, [_Z13im2col_kernelIfEvlPKT_llllllllllllPS0__param_3];
	add.s64 	%rd147, %rd33, %rd22;
	mad.lo.s64 	%rd148, %rd147, %rd293, %rd27;
	shl.b64 	%rd149, %rd148, 2;
	add.s64 	%rd150, %rd391, %rd149;
	ld.global.f32 	%f50, [%rd150];
$L__BB1_22:
	ld.param.u64 	%rd372, [_Z13im2col_kernelIfEvlPKT_llllllllllllPS0__param_13];
	ld.param.u64 	%rd356, [_Z13im2col_kernelIfEvlPKT_llllllllllllPS0__param_12];
	ld.param.u64 	%rd294, [_Z13im2col_kernelIfEvlPKT_llllllllllllPS0__param_3];
	ld.param.u64 	%rd274, [_Z13im2col_kernelIfEvlPKT_llllllllllllPS0__param_2];
	setp.ge.s64 	%p31, %rd33, %rd274;
	add.s64 	%rd151, %rd3, %rd390;
	or.b64  	%rd152, %rd33, %rd151;
	mul.lo.s64 	%rd153, %rd372, %rd356;
	shl.b64 	%rd154, %rd153, 4;
	add.s64 	%rd155, %rd402, %rd154;
	st.global.f32 	[%rd155], %f50;
	setp.lt.s64 	%p32, %rd152, 0;
	setp.ge.s64 	%p33, %rd151, %rd294;
	or.pred  	%p34, %p31, %p33;
	mov.f32 	%f51, 0f00000000;
	or.pred  	%p35, %p34, %p32;
	@%p35 bra 	$L__BB1_24;
	ld.param.u64 	%rd295, [_Z13im2col_kernelIfEvlPKT_llllllllllllPS0__param_3];
	add.s64 	%rd156, %rd33, %rd22;
	mad.lo.s64 	%rd157, %rd156, %rd295, %rd26;
	shl.b64 	%rd158, %rd157, 2;
	add.s64 	%rd159, %rd391, %rd158;
	ld.global.f32 	%f51, [%rd159];
$L__BB1_24:
	ld.param.u64 	%rd373, [_Z13im2col_kernelIfEvlPKT_llllllllllllPS0__param_13];
	ld.param.u64 	%rd357, [_Z13im2col_kernelIfEvlPKT_llllllllllllPS0__param_12];
	ld.param.u64 	%rd296, [_Z13im2col_kernelIfEvlPKT_llllllllllllPS0__param_3];
	ld.param.u64 	%rd275, [_Z13im2col_kernelIfEvlPKT_llllllllllllPS0__param_2];
	setp.ge.s64 	%p36, %rd33, %rd275;
	add.s64 	%rd160, %rd4, %rd390;
	or.b64  	%rd161, %rd33, %rd160;
	mul.lo.s64 	%rd162, %rd373, %rd357;
	mad.lo.s64 	%rd163, %rd162, 20, %rd402;
	st.global.f32 	[%rd163], %f51;
	setp.lt.s64 	%p37, %rd161, 0;
	setp.ge.s64 	%p38, %rd160, %rd296;
	or.pred  	%p39, %p36, %p38;
	mov.f32 	%f52, 0f00000000;
	or.pred  	%p40, %p39, %p37;
	@%p40 bra 	$L__BB1_26;
	ld.param.u64 	%rd297, [_Z13im2col_kernelIfEvlPKT_llllllllllllPS0__param_3];
	add.s64 	%rd164, %rd33, %rd22;
	mad.lo.s64 	%rd165, %rd164, %rd297, %rd25;
	shl.b64 	%rd166, %rd165, 2;
	add.s64 	%rd167, %rd391, %rd166;
	ld.global.f32 	%f52, [%rd167];
$L__BB1_26:
	ld.param.u64 	%rd374, [_Z13im2col_kernelIfEvlPKT_llllllllllllPS0__param_13];
	ld.param.u64 	%rd358, [_Z13im2col_kernelIfEvlPKT_llllllllllllPS0__param_12];
	ld.param.u64 	%rd298, [_Z13im2col_kernelIfEvlPKT_llllllllllllPS0__param_3];
	ld.param.u64 	%rd276, [_Z13im2col_kernelIfEvlPKT_llllllllllllPS0__param_2];
	setp.ge.s64 	%p41, %rd33, %rd276;
	add.s64 	%rd168, %rd5, %rd390;
	or.b64  	%rd169, %rd33, %rd168;
	mul.lo.s64 	%rd170, %rd374, %rd358;
	mad.lo.s64 	%rd171, %rd170, 24, %rd402;
	st.global.f32 	[%rd171], %f52;
	setp.lt.s64 	%p42, %rd169, 0;
	setp.ge.s64 	%p43, %rd168, %rd298;
	or.pred  	%p44, %p41, %p43;
	mov.f32 	%f53, 0f00000000;
	or.pred  	%p45, %p44, %p42;
	@%p45 bra 	$L__BB1_28;
	ld.param.u64 	%rd299, [_Z13im2col_kernelIfEvlPKT_llllllllllllPS0__param_3];
	add.s64 	%rd172, %rd33, %rd22;
	mad.lo.s64 	%rd173, %rd172, %rd299, %rd24;
	shl.b64 	%rd174, %rd173, 2;
	add.s64 	%rd175, %rd391, %rd174;
	ld.global.f32 	%f53, [%rd175];
$L__BB1_28:
	ld.param.u64 	%rd375, [_Z13im2col_kernelIfEvlPKT_llllllllllllPS0__param_13];
	ld.param.u64 	%rd359, [_Z13im2col_kernelIfEvlPKT_llllllllllllPS0__param_12];
	ld.param.u64 	%rd337, [_Z13im2col_kernelIfEvlPKT_llllllllllllPS0__param_11];
	ld.param.u64 	%rd321, [_Z13im2col_kernelIfEvlPKT_llllllllllllPS0__param_5];
	and.b64  	%rd397, %rd321, 9223372036854775800;
	mul.lo.s64 	%rd176, %rd375, %rd359;
	mad.lo.s64 	%rd177, %rd176, 28, %rd402;
	st.global.f32 	[%rd177], %f53;
	add.s64 	%rd392, %rd392, -8;
	shl.b64 	%rd178, %rd337, 5;
	add.s64 	%rd391, %rd391, %rd178;
	shl.b64 	%rd179, %rd337, 3;
	add.s64 	%rd390, %rd390, %rd179;
	shl.b64 	%rd180, %rd176, 5;
	add.s64 	%rd402, %rd402, %rd180;
	setp.ne.s64 	%p46, %rd392, 0;
	@%p46 bra 	$L__BB1_12;
$L__BB1_29:
	ld.param.u64 	%rd322, [_Z13im2col_kernelIfEvlPKT_llllllllllllPS0__param_5];
	and.b64  	%rd181, %rd322, 7;
	setp.eq.s64 	%p47, %rd181, 0;
	@%p47 bra 	$L__BB1_51;
	ld.param.u64 	%rd323, [_Z13im2col_kernelIfEvlPKT_llllllllllllPS0__param_5];
	and.b64  	%rd183, %rd323, 7;
	add.s64 	%rd184, %rd183, -1;
	setp.lt.u64 	%p48, %rd184, 3;
	@%p48 bra 	$L__BB1_40;
	ld.param.u64 	%rd338, [_Z13im2col_kernelIfEvlPKT_llllllllllllPS0__param_11];
	ld.param.u64 	%rd300, [_Z13im2col_kernelIfEvlPKT_llllllllllllPS0__param_3];
	ld.param.u64 	%rd277, [_Z13im2col_kernelIfEvlPKT_llllllllllllPS0__param_2];
	setp.ge.s64 	%p49, %rd33, %rd277;
	mad.lo.s64 	%rd186, %rd397, %rd338, %rd20;
	or.b64  	%rd187, %rd33, %rd186;
	setp.lt.s64 	%p50, %rd187, 0;
	setp.ge.s64 	%p51, %rd186, %rd300;
	or.pred  	%p52, %p49, %p51;
	mov.f32 	%f54, 0f00000000;
	or.pred  	%p53, %p52, %p50;
	@%p53 bra 	$L__BB1_33;
	ld.param.u64 	%rd339, [_Z13im2col_kernelIfEvlPKT_llllllllllllPS0__param_11];
	ld.param.u64 	%rd301, [_Z13im2col_kernelIfEvlPKT_llllllllllllPS0__param_3];
	ld.param.u64 	%rd261, [_Z13im2col_kernelIfEvlPKT_llllllllllllPS0__param_1];
	add.s64 	%rd188, %rd33, %rd22;
	mad.lo.s64 	%rd189, %rd397, %rd339, %rd20;
	mad.lo.s64 	%rd190, %rd188, %rd301, %rd189;
	cvta.to.global.u64 	%rd191, %rd261;
	shl.b64 	%rd192, %rd190, 2;
	add.s64 	%rd193, %rd191, %rd192;
	ld.global.f32 	%f54, [%rd193];
$L__BB1_33:
	ld.param.u64 	%rd340, [_Z13im2col_kernelIfEvlPKT_llllllllllllPS0__param_11];
	ld.param.u64 	%rd302, [_Z13im2col_kernelIfEvlPKT_llllllllllllPS0__param_3];
	ld.param.u64 	%rd278, [_Z13im2col_kernelIfEvlPKT_llllllllllllPS0__param_2];
	setp.ge.s64 	%p54, %rd33, %rd278;
	mad.lo.s64 	%rd195, %rd397, %rd340, %rd20;
	add.s64 	%rd48, %rd195, %rd340;
	or.b64  	%rd196, %rd33, %rd48;
	st.global.f32 	[%rd402], %f54;
	setp.lt.s64 	%p55, %rd196, 0;
	setp.ge.s64 	%p56, %rd48, %rd302;
	or.pred  	%p57, %p54, %p56;
	mov.f32 	%f55, 0f00000000;
	or.pred  	%p58, %p57, %p55;
	@%p58 bra 	$L__BB1_35;
	ld.param.u64 	%rd303, [_Z13im2col_kernelIfEvlPKT_llllllllllllPS0__param_3];
	ld.param.u64 	%rd262, [_Z13im2col_kernelIfEvlPKT_llllllllllllPS0__param_1];
	add.s64 	%rd197, %rd33, %rd22;
	mad.lo.s64 	%rd198, %rd197, %rd303, %rd48;
	cvta.to.global.u64 	%rd199, %rd262;
	shl.b64 	%rd200, %rd198, 2;
	add.s64 	%rd201, %rd199, %rd200;
	ld.global.f32 	%f55, [%rd201];
$L__BB1_35:
	ld.param.u64 	%rd376, [_Z13im2col_kernelIfEvlPKT_llllllllllllPS0__param_13];
	ld.param.u64 	%rd360, [_Z13im2col_kernelIfEvlPKT_llllllllllllPS0__param_12];
	ld.param.u64 	%rd341, [_Z13im2col_kernelIfEvlPKT_llllllllllllPS0__param_11];
	ld.param.u64 	%rd304, [_Z13im2col_kernelIfEvlPKT_llllllllllllPS0__param_3];
	ld.param.u64 	%rd279, [_Z13im2col_kernelIfEvlPKT_llllllllllllPS0__param_2];
	mul.lo.s64 	%rd202, %rd376, %rd360;
	shl.b64 	%rd203, %rd202, 2;
	add.s64 	%rd49, %rd402, %rd203;
	setp.ge.s64 	%p59, %rd33, %rd279;
	add.s64 	%rd50, %rd48, %rd341;
	or.b64  	%rd204, %rd33, %rd50;
	st.global.f32 	[%rd49], %f55;
	setp.lt.s64 	%p60, %rd204, 0;
	setp.ge.s64 	%p61, %rd50, %rd304;
	or.pred  	%p62, %p59, %p61;
	mov.f32 	%f56, 0f00000000;
	or.pred  	%p63, %p62, %p60;
	@%p63 bra 	$L__BB1_37;
	ld.param.u64 	%rd305, [_Z13im2col_kernelIfEvlPKT_llllllllllllPS0__param_3];
	ld.param.u64 	%rd263, [_Z13im2col_kernelIfEvlPKT_llllllllllllPS0__param_1];
	add.s64 	%rd205, %rd33, %rd22;
	mad.lo.s64 	%rd206, %rd205, %rd305, %rd50;
	cvta.to.global.u64 	%rd207, %rd263;
	shl.b64 	%rd208, %rd206, 2;
	add.s64 	%rd209, %rd207, %rd208;
	ld.global.f32 	%f56, [%rd209];
$L__BB1_37:
	ld.param.u64 	%rd377, [_Z13im2col_kernelIfEvlPKT_llllllllllllPS0__param_13];
	ld.param.u64 	%rd361, [_Z13im2col_kernelIfEvlPKT_llllllllllllPS0__param_12];
	ld.param.u64 	%rd342, [_Z13im2col_kernelIfEvlPKT_llllllllllllPS0__param_11];
	ld.param.u64 	%rd306, [_Z13im2col_kernelIfEvlPKT_llllllllllllPS0__param_3];
	ld.param.u64 	%rd280, [_Z13im2col_kernelIfEvlPKT_llllllllllllPS0__param_2];
	mul.lo.s64 	%rd210, %rd377, %rd361;
	shl.b64 	%rd211, %rd210, 2;
	add.s64 	%rd51, %rd49, %rd211;
	setp.ge.s64 	%p64, %rd33, %rd280;
	add.s64 	%rd212, %rd50, %rd342;
	or.b64  	%rd213, %rd33, %rd212;
	st.global.f32 	[%rd51], %f56;
	setp.lt.s64 	%p65, %rd213, 0;
	setp.ge.s64 	%p66, %rd212, %rd306;
	or.pred  	%p67, %p64, %p66;
	mov.f32 	%f57, 0f00000000;
	or.pred  	%p68, %p67, %p65;
	@%p68 bra 	$L__BB1_39;
	ld.param.u64 	%rd343, [_Z13im2col_kernelIfEvlPKT_llllllllllllPS0__param_11];
	ld.param.u64 	%rd307, [_Z13im2col_kernelIfEvlPKT_llllllllllllPS0__param_3];
	ld.param.u64 	%rd264, [_Z13im2col_kernelIfEvlPKT_llllllllllllPS0__param_1];
	add.s64 	%rd214, %rd33, %rd22;
	mad.lo.s64 	%rd215, %rd397, %rd343, %rd20;
	add.s64 	%rd216, %rd215, %rd343;
	add.s64 	%rd217, %rd216, %rd343;
	add.s64 	%rd218, %rd217, %rd343;
	mad.lo.s64 	%rd219, %rd214, %rd307, %rd218;
	cvta.to.global.u64 	%rd220, %rd264;
	shl.b64 	%rd221, %rd219, 2;
	add.s64 	%rd222, %rd220, %rd221;
	ld.global.f32 	%f57, [%rd222];
$L__BB1_39:
	ld.param.u64 	%rd378, [_Z13im2col_kernelIfEvlPKT_llllllllllllPS0__param_13];
	ld.param.u64 	%rd362, [_Z13im2col_kernelIfEvlPKT_llllllllllllPS0__param_12];
	mul.lo.s64 	%rd223, %rd378, %rd362;
	shl.b64 	%rd224, %rd223, 2;
	add.s64 	%rd225, %rd51, %rd224;
	st.global.f32 	[%rd225], %f57;
	add.s64 	%rd402, %rd225, %rd224;
	add.s64 	%rd397, %rd397, 4;
$L__BB1_40:
	ld.param.u64 	%rd324, [_Z13im2col_kernelIfEvlPKT_llllllllllllPS0__param_5];
	and.b64  	%rd227, %rd324, 3;
	setp.eq.s64 	%p69, %rd227, 0;
	@%p69 bra 	$L__BB1_51;
	setp.eq.s64 	%p70, %rd227, 1;
	@%p70 bra 	$L__BB1_47;
	ld.param.u64 	%rd344, [_Z13im2col_kernelIfEvlPKT_llllllllllllPS0__param_11];
	ld.param.u64 	%rd308, [_Z13im2col_kernelIfEvlPKT_llllllllllllPS0__param_3];
	ld.param.u64 	%rd281, [_Z13im2col_kernelIfEvlPKT_llllllllllllPS0__param_2];
	setp.ge.s64 	%p71, %rd33, %rd281;
	mad.lo.s64 	%rd228, %rd397, %rd344, %rd20;
	or.b64  	%rd229, %rd33, %rd228;
	setp.lt.s64 	%p72, %rd229, 0;
	setp.ge.s64 	%p73, %rd228, %rd308;
	or.pred  	%p74, %p71, %p73;
	mov.f32 	%f58, 0f00000000;
	or.pred  	%p75, %p74, %p72;
	@%p75 bra 	$L__BB1_44;
	ld.param.u64 	%rd345, [_Z13im2col_kernelIfEvlPKT_llllllllllllPS0__param_11];
	ld.param.u64 	%rd309, [_Z13im2col_kernelIfEvlPKT_llllllllllllPS0__param_3];
	ld.param.u64 	%rd265, [_Z13im2col_kernelIfEvlPKT_llllllllllllPS0__param_1];
	add.s64 	%rd230, %rd33, %rd22;
	mad.lo.s64 	%rd231, %rd397, %rd345, %rd20;
	mad.lo.s64 	%rd232, %rd230, %rd309, %rd231;
	cvta.to.global.u64 	%rd233, %rd265;
	shl.b64 	%rd234, %rd232, 2;
	add.s64 	%rd235, %rd233, %rd234;
	ld.global.f32 	%f58, [%rd235];
$L__BB1_44:
	ld.param.u64 	%rd346, [_Z13im2col_kernelIfEvlPKT_llllllllllllPS0__param_11];
	ld.param.u64 	%rd310, [_Z13im2col_kernelIfEvlPKT_llllllllllllPS0__param_3];
	ld.param.u64 	%rd282, [_Z13im2col_kernelIfEvlPKT_llllllllllllPS0__param_2];
	setp.ge.s64 	%p76, %rd33, %rd282;
	mad.lo.s64 	%rd236, %rd397, %rd346, %rd20;
	add.s64 	%rd237, %rd236, %rd346;
	or.b64  	%rd238, %rd33, %rd237;
	st.global.f32 	[%rd402], %f58;
	setp.lt.s64 	%p77, %rd238, 0;
	setp.ge.s64 	%p78, %rd237, %rd310;
	or.pred  	%p79, %p76, %p78;
	mov.f32 	%f59, 0f00000000;
	or.pred  	%p80, %p79, %p77;
	@%p80 bra 	$L__BB1_46;
	ld.param.u64 	%rd347, [_Z13im2col_kernelIfEvlPKT_llllllllllllPS0__param_11];
	ld.param.u64 	%rd311, [_Z13im2col_kernelIfEvlPKT_llllllllllllPS0__param_3];
	ld.param.u64 	%rd266, [_Z13im2col_kernelIfEvlPKT_llllllllllllPS0__param_1];
	add.s64 	%rd239, %rd33, %rd22;
	mad.lo.s64 	%rd240, %rd397, %rd347, %rd20;
	add.s64 	%rd241, %rd240, %rd347;
	mad.lo.s64 	%rd242, %rd239, %rd311, %rd241;
	cvta.to.global.u64 	%rd243, %rd266;
	shl.b64 	%rd244, %rd242, 2;
	add.s64 	%rd245, %rd243, %rd244;
	ld.global.f32 	%f59, [%rd245];
$L__BB1_46:
	ld.param.u64 	%rd379, [_Z13im2col_kernelIfEvlPKT_llllllllllllPS0__param_13];
	ld.param.u64 	%rd363, [_Z13im2col_kernelIfEvlPKT_llllllllllllPS0__param_12];
	mul.lo.s64 	%rd246, %rd379, %rd363;
	shl.b64 	%rd247, %rd246, 2;
	add.s64 	%rd248, %rd402, %rd247;
	st.global.f32 	[%rd248], %f59;
	add.s64 	%rd402, %rd248, %rd247;
	add.s64 	%rd397, %rd397, 2;
$L__BB1_47:
	ld.param.u64 	%rd325, [_Z13im2col_kernelIfEvlPKT_llllllllllllPS0__param_5];
	and.b64  	%rd249, %rd325, 1;
	setp.eq.b64 	%p81, %rd249, 1;
	not.pred 	%p82, %p81;
	@%p82 bra 	$L__BB1_51;
	ld.param.u64 	%rd348, [_Z13im2col_kernelIfEvlPKT_llllllllllllPS0__param_11];
	ld.param.u64 	%rd312, [_Z13im2col_kernelIfEvlPKT_llllllllllllPS0__param_3];
	ld.param.u64 	%rd283, [_Z13im2col_kernelIfEvlPKT_llllllllllllPS0__param_2];
	setp.ge.s64 	%p83, %rd33, %rd283;
	mad.lo.s64 	%rd62, %rd397, %rd348, %rd20;
	or.b64  	%rd250, %rd33, %rd62;
	setp.lt.s64 	%p84, %rd250, 0;
	setp.ge.s64 	%p85, %rd62, %rd312;
	or.pred  	%p86, %p83, %p85;
	mov.f32 	%f60, 0f00000000;
	or.pred  	%p87, %p86, %p84;
	@%p87 bra 	$L__BB1_50;
	ld.param.u64 	%rd331, [_Z13im2col_kernelIfEvlPKT_llllllllllllPS0__param_10];
	ld.param.u64 	%rd313, [_Z13im2col_kernelIfEvlPKT_llllllllllllPS0__param_3];
	ld.param.u64 	%rd267, [_Z13im2col_kernelIfEvlPKT_llllllllllllPS0__param_1];
	mad.lo.s64 	%rd251, %rd387, %rd331, %rd19;
	add.s64 	%rd252, %rd251, %rd22;
	mad.lo.s64 	%rd253, %rd252, %rd313, %rd62;
	cvta.to.global.u64 	%rd254, %rd267;
	shl.b64 	%rd255, %rd253, 2;
	add.s64 	%rd256, %rd254, %rd255;
	ld.global.f32 	%f60, [%rd256];
$L__BB1_50:
	ld.param.u64 	%rd380, [_Z13im2col_kernelIfEvlPKT_llllllllllllPS0__param_13];
	ld.param.u64 	%rd364, [_Z13im2col_kernelIfEvlPKT_llllllllllllPS0__param_12];
	st.global.f32 	[%rd402], %f60;
	mul.lo.s64 	%rd257, %rd380, %rd364;
	shl.b64 	%rd258, %rd257, 2;
	add.s64 	%rd402, %rd402, %rd258;
$L__BB1_51:
	ld.param.u64 	%rd316, [_Z13im2col_kernelIfEvlPKT_llllllllllllPS0__param_4];
	add.s64 	%rd387, %rd387, 1;
	setp.ne.s64 	%p88, %rd387, %rd316;
	@%p88 bra 	$L__BB1_10;
	ld.param.u64 	%rd259, [_Z13im2col_kernelIfEvlPKT_llllllllllllPS0__param_0];
	mov.u32 	%r21, %ntid.x;
	mov.u32 	%r22, %nctaid.x;
	mad.lo.s32 	%r23, %r21, %r22, %r23;
	cvt.s64.s32 	%rd382, %r23;
	setp.gt.s64 	%p89, %rd259, %rd382;
	@%p89 bra 	$L__BB1_3;
$L__BB1_53:
	ret;

}


// ===== COMPILED SASS (sm_100) =====

	.target	sm_100

	.elftype	@"ET_EXEC"


//--------------------- .note.nv.tkinfo           --------------------------
	.section	.note.nv.tkinfo,"",@"SHT_NOTE"
	.sectionflags	@"SHF_NOTE_NV_TKINFO"
	.tkinfo
        /*0018*/ 	.word	0x00000002
        /*0030*/ 	.string	""
        /*0030*/ 	.string	"ptxas"
        /*0030*/ 	.string	"Cuda compilation tools, release 13.0, V13.0.88"
        /*0030*/ 	.string	"Build cuda_13.0.r13.0/compiler.36424714_0"
        /*0030*/ 	.string	"-arch sm_100 -m 64 "



//--------------------- .note.nv.cuinfo           --------------------------
	.section	.note.nv.cuinfo,"",@"SHT_NOTE"
	.sectionflags	@"SHF_NOTE_NV_CUINFO"
        /*0018*/ 	.short	0x0002
        /*001a*/ 	.short	0x0064
        /*001c*/ 	.short	0x0082
	.zero		2


//--------------------- .nv.info                  --------------------------
	.section	.nv.info,"",@"SHT_CUDA_INFO"
	.align	4


	//----- nvinfo : EIATTR_REGCOUNT
	.align		4
        /*0000*/ 	.byte	0x04, 0x2f
        /*0002*/ 	.short	(.L_1 - .L_0)
	.align		4
.L_0:
        /*0004*/ 	.word	index@(_Z17our_im2col_kernelIfEvlPKT_llllllllllllPS0_)
        /*0008*/ 	.word	0x00000032


	//----- nvinfo : EIATTR_FRAME_SIZE
	.align		4
.L_1:
        /*000c*/ 	.byte	0x04, 0x11
        /*000e*/ 	.short	(.L_3 - .L_2)
	.align		4
.L_2:
        /*0010*/ 	.word	index@($__internal_1_$__cuda_sm20_div_s64)
        /*0014*/ 	.word	0x00000000


	//----- nvinfo : EIATTR_FRAME_SIZE
	.align		4
.L_3:
        /*0018*/ 	.byte	0x04, 0x11
        /*001a*/ 	.short	(.L_5 - .L_4)
	.align		4
.L_4:
        /*001c*/ 	.word	index@(_Z17our_im2col_kernelIfEvlPKT_llllllllllllPS0_)
        /*0020*/ 	.word	0x00000000


	//----- nvinfo : EIATTR_REGCOUNT
	.align		4
.L_5:
        /*0024*/ 	.byte	0x04, 0x2f
        /*0026*/ 	.short	(.L_7 - .L_6)
	.align		4
.L_6:
        /*0028*/ 	.word	index@(_Z13im2col_kernelIfEvlPKT_llllllllllllPS0_)
        /*002c*/ 	.word	0x00000040


	//----- nvinfo : EIATTR_FRAME_SIZE
	.align		4
.L_7:
        /*0030*/ 	.byte	0x04, 0x11
        /*0032*/ 	.short	(.L_9 - .L_8)
	.align		4
.L_8:
        /*0034*/ 	.word	index@($__internal_0_$__cuda_sm20_div_s64)
        /*0038*/ 	.word	0x00000030


	//----- nvinfo : EIATTR_FRAME_SIZE
	.align		4
.L_9:
        /*003c*/ 	.byte	0x04, 0x11
        /*003e*/ 	.short	(.L_11 - .L_10)
	.align		4
.L_10:
        /*0040*/ 	.word	index@(_Z13im2col_kernelIfEvlPKT_llllllllllllPS0_)
        /*0044*/ 	.word	0x00000030


	//----- nvinfo : EIATTR_MIN_STACK_SIZE
	.align		4
.L_11:
        /*0048*/ 	.byte	0x04, 0x12
        /*004a*/ 	.short	(.L_13 - .L_12)
	.align		4
.L_12:
        /*004c*/ 	.word	index@(_Z13im2col_kernelIfEvlPKT_llllllllllllPS0_)
        /*0050*/ 	.word	0x00000030


	//----- nvinfo : EIATTR_MIN_STACK_SIZE
	.align		4
.L_13:
        /*0054*/ 	.byte	0x04, 0x12
        /*0056*/ 	.short	(.L_15 - .L_14)
	.align		4
.L_14:
        /*0058*/ 	.word	index@(_Z17our_im2col_kernelIfEvlPKT_llllllllllllPS0_)
        /*005c*/ 	.word	0x00000000
.L_15:


//--------------------- .nv.compat                --------------------------
	.section	.nv.compat,"",@"SHT_CUDA_COMPAT_INFO"
	.align	4
        /*0000*/ 	.byte	0x02, 0x09, 0x00, 0x00, 0x02, 0x02, 0x01, 0x00, 0x02, 0x05, 0x05, 0x00, 0x03, 0x07, 0x01, 0x01
        /*0010*/ 	.byte	0x02, 0x03, 0x00, 0x00, 0x02, 0x06, 0x01, 0x00, 0x04, 0x0b, 0x08, 0x00, 0x09, 0x00, 0x00, 0x00
        /*0020*/ 	.byte	0x00, 0x00, 0x00, 0x00


//--------------------- .nv.info._Z13im2col_kernelIfEvlPKT_llllllllllllPS0_ --------------------------
	.section	.nv.info._Z13im2col_kernelIfEvlPKT_llllllllllllPS0_,"",@"SHT_CUDA_INFO"
	.sectionflags	@""
	.align	4


	//----- nvinfo : EIATTR_CUDA_API_VERSION
	.align		4
        /*0000*/ 	.byte	0x04, 0x37
        /*0002*/ 	.short	(.L_17 - .L_16)
.L_16:
        /*0004*/ 	.word	0x00000082


	//----- nvinfo : EIATTR_KPARAM_INFO
	.align		4
.L_17:
        /*0008*/ 	.byte	0x04, 0x17
        /*000a*/ 	.short	(.L_19 - .L_18)
.L_18:
        /*000c*/ 	.word	0x00000000
        /*0010*/ 	.short	0x000e
        /*0012*/ 	.short	0x0070
        /*0014*/ 	.byte	0x00, 0xf5, 0x21, 0x00


	//----- nvinfo : EIATTR_KPARAM_INFO
	.align		4
.L_19:
        /*0018*/ 	.byte	0x04, 0x17
        /*001a*/ 	.short	(.L_21 - .L_20)
.L_20:
        /*001c*/ 	.word	0x00000000
        /*0020*/ 	.short	0x000d
        /*0022*/ 	.short	0x0068
        /*0024*/ 	.byte	0x00, 0xf0, 0x21, 0x00


	//----- nvinfo : EIATTR_KPARAM_INFO
	.align		4
.L_21:
        /*0028*/ 	.byte	0x04, 0x17
        /*002a*/ 	.short	(.L_23 - .L_22)
.L_22:
        /*002c*/ 	.word	0x00000000
        /*0030*/ 	.short	0x000c
        /*0032*/ 	.short	0x0060
        /*0034*/ 	.byte	0x00, 0xf0, 0x21, 0x00


	//----- nvinfo : EIATTR_KPARAM_INFO
	.align		4
.L_23:
        /*0038*/ 	.byte	0x04, 0x17
        /*003a*/ 	.short	(.L_25 - .L_24)
.L_24:
        /*003c*/ 	.word	0x00000000
        /*0040*/ 	.short	0x000b
        /*0042*/ 	.short	0x0058
        /*0044*/ 	.byte	0x00, 0xf0, 0x21, 0x00


	//----- nvinfo : EIATTR_KPARAM_INFO
	.align		4
.L_25:
        /*0048*/ 	.byte	0x04, 0x17
        /*004a*/ 	.short	(.L_27 - .L_26)
.L_26:
        /*004c*/ 	.word	0x00000000
        /*0050*/ 	.short	0x000a
        /*0052*/ 	.short	0x0050
        /*0054*/ 	.byte	0x00, 0xf0, 0x21, 0x00


	//----- nvinfo : EIATTR_KPARAM_INFO
	.align		4
.L_27:
        /*0058*/ 	.byte	0x04, 0x17
        /*005a*/ 	.short	(.L_29 - .L_28)
.L_28:
        /*005c*/ 	.word	0x00000000
        /*0060*/ 	.short	0x0009
        /*0062*/ 	.short	0x0048
        /*0064*/ 	.byte	0x00, 0xf0, 0x21, 0x00


	//----- nvinfo : EIATTR_KPARAM_INFO
	.align		4
.L_29:
        /*0068*/ 	.byte	0x04, 0x17
        /*006a*/ 	.short	(.L_31 - .L_30)
.L_30:
        /*006c*/ 	.word	0x00000000
        /*0070*/ 	.short	0x0008
        /*0072*/ 	.short	0x0040
        /*0074*/ 	.byte	0x00, 0xf0, 0x21, 0x00


	//----- nvinfo : EIATTR_KPARAM_INFO
	.align		4
.L_31:
        /*0078*/ 	.byte	0x04, 0x17
        /*007a*/ 	.short	(.L_33 - .L_32)
.L_32:
        /*007c*/ 	.word	0x00000000
        /*0080*/ 	.short	0x0007
        /*0082*/ 	.short	0x0038
        /*0084*/ 	.byte	0x00, 0xf0, 0x21, 0x00


	//----- nvinfo : EIATTR_KPARAM_INFO
	.align		4
.L_33:
        /*0088*/ 	.byte	0x04, 0x17
        /*008a*/ 	.short	(.L_35 - .L_34)
.L_34:
        /*008c*/ 	.word	0x00000000
        /*0090*/ 	.short	0x0006
        /*0092*/ 	.short	0x0030
        /*0094*/ 	.byte	0x00, 0xf0, 0x21, 0x00


	//----- nvinfo : EIATTR_KPARAM_INFO
	.align		4
.L_35:
        /*0098*/ 	.byte	0x04, 0x17
        /*009a*/ 	.short	(.L_37 - .L_36)
.L_36:
        /*009c*/ 	.word	0x00000000
        /*00a0*/ 	.short	0x0005
        /*00a2*/ 	.short	0x0028
        /*00a4*/ 	.byte	0x00, 0xf0, 0x21, 0x00


	//----- nvinfo : EIATTR_KPARAM_INFO
	.align		4
.L_37:
        /*00a8*/ 	.byte	0x04, 0x17
        /*00aa*/ 	.short	(.L_39 - .L_38)
.L_38:
        /*00ac*/ 	.word	0x00000000
        /*00b0*/ 	.short	0x0004
        /*00b2*/ 	.short	0x0020
        /*00b4*/ 	.byte	0x00, 0xf0, 0x21, 0x00


	//----- nvinfo : EIATTR_KPARAM_INFO
	.align		4
.L_39:
        /*00b8*/ 	.byte	0x04, 0x17
        /*00ba*/ 	.short	(.L_41 - .L_40)
.L_40:
        /*00bc*/ 	.word	0x00000000
        /*00c0*/ 	.short	0x0003
        /*00c2*/ 	.short	0x0018
        /*00c4*/ 	.byte	0x00, 0xf0, 0x21, 0x00


	//----- nvinfo : EIATTR_KPARAM_INFO
	.align		4
.L_41:
        /*00c8*/ 	.byte	0x04, 0x17
        /*00ca*/ 	.short	(.L_43 - .L_42)
.L_42:
        /*00cc*/ 	.word	0x00000000
        /*00d0*/ 	.short	0x0002
        /*00d2*/ 	.short	0x0010
        /*00d4*/ 	.byte	0x00, 0xf0, 0x21, 0x00


	//----- nvinfo : EIATTR_KPARAM_INFO
	.align		4
.L_43:
        /*00d8*/ 	.byte	0x04, 0x17
        /*00da*/ 	.short	(.L_45 - .L_44)
.L_44:
        /*00dc*/ 	.word	0x00000000
        /*00e0*/ 	.short	0x0001
        /*00e2*/ 	.short	0x0008
        /*00e4*/ 	.byte	0x00, 0xf5, 0x21, 0x00


	//----- nvinfo : EIATTR_KPARAM_INFO
	.align		4
.L_45:
        /*00e8*/ 	.byte	0x04, 0x17
        /*00ea*/ 	.short	(.L_47 - .L_46)
.L_46:
        /*00ec*/ 	.word	0x00000000
        /*00f0*/ 	.short	0x0000
        /*00f2*/ 	.short	0x0000
        /*00f4*/ 	.byte	0x00, 0xf0, 0x21, 0x00


	//----- nvinfo : EIATTR_SPARSE_MMA_MASK
	.align		4
.L_47:
        /*00f8*/ 	.byte	0x03, 0x50
        /*00fa*/ 	.short	0x0000


	//----- nvinfo : EIATTR_MAXREG_COUNT
	.align		4
        /*00fc*/ 	.byte	0x03, 0x1b
        /*00fe*/ 	.short	0x0040


	//----- nvinfo : EIATTR_ANNOTATIONS
	.align		4
        /*0100*/ 	.byte	0x04, 0x55
        /*0102*/ 	.short	(.L_49 - .L_48)


	//   ....[0]....
.L_48:
        /*0104*/ 	.word	0x00000001
        /*0108*/ 	.byte	0x40, 0x01, 0x00, 0x00, 0x01, 0x00, 0x00, 0x00, 0xb0, 0x0a, 0x00, 0x00, 0x01, 0x00, 0x00, 0x00
        /*0118*/ 	.byte	0x90, 0x0b, 0x00, 0x00, 0x01, 0x00, 0x00, 0x00, 0xd0, 0x0b, 0x00, 0x00, 0x01, 0x00, 0x00, 0x00
        /*0128*/ 	.byte	0x20, 0x0c, 0x00, 0x00, 0x01, 0x00, 0x00, 0x00, 0x40, 0x0c, 0x00, 0x00, 0x01, 0x00, 0x00, 0x00
        /*0138*/ 	.byte	0x70, 0x0c, 0x00, 0x00, 0x01, 0x00, 0x00, 0x00, 0x50, 0x0d, 0x00, 0x00, 0x01, 0x00, 0x00, 0x00
        /*0148*/ 	.byte	0x70, 0x0d, 0x00, 0x00, 0x01, 0x00, 0x00, 0x00, 0x80, 0x0d, 0x00, 0x00, 0x01, 0x00, 0x00, 0x00
        /*0158*/ 	.byte	0x90, 0x0d, 0x00, 0x00, 0x01, 0x00, 0x00, 0x00, 0xa0, 0x0d, 0x00, 0x00, 0x01, 0x00, 0x00, 0x00
        /*0168*/ 	.byte	0xb0, 0x0d, 0x00, 0x00, 0x01, 0x00, 0x00, 0x00, 0xa0, 0x2a, 0x00, 0x00, 0x01, 0x00, 0x00, 0x00
        /*0178*/ 	.byte	0xf0, 0x2a, 0x00, 0x00


	//----- nvinfo : EIATTR_MERCURY_ISA_VERSION
	.align		4
.L_49:
        /*017c*/ 	.byte	0x03, 0x5f
        /*017e*/ 	.short	0x0101


	//----- nvinfo : EIATTR_VRC_CTA_INIT_COUNT
	.align		4
        /*0180*/ 	.byte	0x02, 0x4a
	.zero		1
	.zero		1


	//----- nvinfo : EIATTR_EXIT_INSTR_OFFSETS
	.align		4
        /*0184*/ 	.byte	0x04, 0x1c
        /*0186*/ 	.short	(.L_51 - .L_50)


	//   ....[0]....
.L_50:
        /*0188*/ 	.word	0x000000a0


	//   ....[1]....
        /*018c*/ 	.word	0x00000130


	//   ....[2]....
        /*0190*/ 	.word	0x00002b40


	//----- nvinfo : EIATTR_MAX_THREADS
	.align		4
.L_51:
        /*0194*/ 	.byte	0x04, 0x05
        /*0196*/ 	.short	(.L_53 - .L_52)
.L_52:
        /*0198*/ 	.word	0x00000400
        /*019c*/ 	.word	0x00000001
        /*01a0*/ 	.word	0x00000001


	//----- nvinfo : EIATTR_CRS_STACK_SIZE
	.align		4
.L_53:
        /*01a4*/ 	.byte	0x04, 0x1e
        /*01a6*/ 	.short	(.L_55 - .L_54)
.L_54:
        /*01a8*/ 	.word	0x00000000


	//----- nvinfo : EIATTR_CBANK_PARAM_SIZE
	.align		4
.L_55:
        /*01ac*/ 	.byte	0x03, 0x19
        /*01ae*/ 	.short	0x0078


	//----- nvinfo : EIATTR_PARAM_CBANK
	.align		4
        /*01b0*/ 	.byte	0x04, 0x0a
        /*01b2*/ 	.short	(.L_57 - .L_56)
	.align		4
.L_56:
        /*01b4*/ 	.word	index@(.nv.constant0._Z13im2col_kernelIfEvlPKT_llllllllllllPS0_)
        /*01b8*/ 	.short	0x0380
        /*01ba*/ 	.short	0x0078


	//----- nvinfo : EIATTR_SW_WAR
	.align		4
.L_57:
        /*01bc*/ 	.byte	0x04, 0x36
        /*01be*/ 	.short	(.L_59 - .L_58)
.L_58:
        /*01c0*/ 	.word	0x00000008
.L_59:


//--------------------- .nv.info._Z17our_im2col_kernelIfEvlPKT_llllllllllllPS0_ --------------------------
	.section	.nv.info._Z17our_im2col_kernelIfEvlPKT_llllllllllllPS0_,"",@"SHT_CUDA_INFO"
	.sectionflags	@""
	.align	4


	//----- nvinfo : EIATTR_CUDA_API_VERSION
	.align		4
        /*0000*/ 	.byte	0x04, 0x37
        /*0002*/ 	.short	(.L_61 - .L_60)
.L_60:
        /*0004*/ 	.word	0x00000082


	//----- nvinfo : EIATTR_KPARAM_INFO
	.align		4
.L_61:
        /*0008*/ 	.byte	0x04, 0x17
        /*000a*/ 	.short	(.L_63 - .L_62)
.L_62:
        /*000c*/ 	.word	0x00000000
        /*0010*/ 	.short	0x000e
        /*0012*/ 	.short	0x0070
        /*0014*/ 	.byte	0x00, 0xf5, 0x21, 0x00


	//----- nvinfo : EIATTR_KPARAM_INFO
	.align		4
.L_63:
        /*0018*/ 	.byte	0x04, 0x17
        /*001a*/ 	.short	(.L_65 - .L_64)
.L_64:
        /*001c*/ 	.word	0x00000000
        /*0020*/ 	.short	0x000d
        /*0022*/ 	.short	0x0068
        /*0024*/ 	.byte	0x00, 0xf0, 0x21, 0x00


	//----- nvinfo : EIATTR_KPARAM_INFO
	.align		4
.L_65:
        /*0028*/ 	.byte	0x04, 0x17
        /*002a*/ 	.short	(.L_67 - .L_66)
.L_66:
        /*002c*/ 	.word	0x00000000
        /*0030*/ 	.short	0x000c
        /*0032*/ 	.short	0x0060
        /*0034*/ 	.byte	0x00, 0xf0, 0x21, 0x00


	//----- nvinfo : EIATTR_KPARAM_INFO
	.align		4
.L_67:
        /*0038*/ 	.byte	0x04, 0x17
        /*003a*/ 	.short	(.L_69 - .L_68)
.L_68:
        /*003c*/ 	.word	0x00000000
        /*0040*/ 	.short	0x000b
        /*0042*/ 	.short	0x0058
        /*0044*/ 	.byte	0x00, 0xf0, 0x21, 0x00


	//----- nvinfo : EIATTR_KPARAM_INFO
	.align		4
.L_69:
        /*0048*/ 	.byte	0x04, 0x17
        /*004a*/ 	.short	(.L_71 - .L_70)
.L_70:
        /*004c*/ 	.word	0x00000000
        /*0050*/ 	.short	0x000a
        /*0052*/ 	.short	0x0050
        /*0054*/ 	.byte	0x00, 0xf0, 0x21, 0x00


	//----- nvinfo : EIATTR_KPARAM_INFO
	.align		4
.L_71:
        /*0058*/ 	.byte	0x04, 0x17
        /*005a*/ 	.short	(.L_73 - .L_72)
.L_72:
        /*005c*/ 	.word	0x00000000
        /*0060*/ 	.short	0x0009
        /*0062*/ 	.short	0x0048
        /*0064*/ 	.byte	0x00, 0xf0, 0x21, 0x00


	//----- nvinfo : EIATTR_KPARAM_INFO
	.align		4
.L_73:
        /*0068*/ 	.byte	0x04, 0x17
        /*006a*/ 	.short	(.L_75 - .L_74)
.L_74:
        /*006c*/ 	.word	0x00000000
        /*0070*/ 	.short	0x0008
        /*0072*/ 	.short	0x0040
        /*0074*/ 	.byte	0x00, 0xf0, 0x21, 0x00


	//----- nvinfo : EIATTR_KPARAM_INFO
	.align		4
.L_75:
        /*0078*/ 	.byte	0x04, 0x17
        /*007a*/ 	.short	(.L_77 - .L_76)
.L_76:
        /*007c*/ 	.word	0x00000000
        /*0080*/ 	.short	0x0007
        /*0082*/ 	.short	0x0038
        /*0084*/ 	.byte	0x00, 0xf0, 0x21, 0x00


	//----- nvinfo : EIATTR_KPARAM_INFO
	.align		4
.L_77:
        /*0088*/ 	.byte	0x04, 0x17
        /*008a*/ 	.short	(.L_79 - .L_78)
.L_78:
        /*008c*/ 	.word	0x00000000
        /*0090*/ 	.short	0x0006
        /*0092*/ 	.short	0x0030
        /*0094*/ 	.byte	0x00, 0xf0, 0x21, 0x00


	//----- nvinfo : EIATTR_KPARAM_INFO
	.align		4
.L_79:
        /*0098*/ 	.byte	0x04, 0x17
        /*009a*/ 	.short	(.L_81 - .L_80)
.L_80:
        /*009c*/ 	.word	0x00000000
        /*00a0*/ 	.short	0x0005
        /*00a2*/ 	.short	0x0028
        /*00a4*/ 	.byte	0x00, 0xf0, 0x21, 0x00


	//----- nvinfo : EIATTR_KPARAM_INFO
	.align		4
.L_81:
        /*00a8*/ 	.byte	0x04, 0x17
        /*00aa*/ 	.short	(.L_83 - .L_82)
.L_82:
        /*00ac*/ 	.word	0x00000000
        /*00b0*/ 	.short	0x0004
        /*00b2*/ 	.short	0x0020
        /*00b4*/ 	.byte	0x00, 0xf0, 0x21, 0x00


	//----- nvinfo : EIATTR_KPARAM_INFO
	.align		4
.L_83:
        /*00b8*/ 	.byte	0x04, 0x17
        /*00ba*/ 	.short	(.L_85 - .L_84)
.L_84:
        /*00bc*/ 	.word	0x00000000
        /*00c0*/ 	.short	0x0003
        /*00c2*/ 	.short	0x0018
        /*00c4*/ 	.byte	0x00, 0xf0, 0x21, 0x00


	//----- nvinfo : EIATTR_KPARAM_INFO
	.align		4
.L_85:
        /*00c8*/ 	.byte	0x04, 0x17
        /*00ca*/ 	.short	(.L_87 - .L_86)
.L_86:
        /*00cc*/ 	.word	0x00000000
        /*00d0*/ 	.short	0x0002
        /*00d2*/ 	.short	0x0010
        /*00d4*/ 	.byte	0x00, 0xf0, 0x21, 0x00


	//----- nvinfo : EIATTR_KPARAM_INFO
	.align		4
.L_87:
        /*00d8*/ 	.byte	0x04, 0x17
        /*00da*/ 	.short	(.L_89 - .L_88)
.L_88:
        /*00dc*/ 	.word	0x00000000
        /*00e0*/ 	.short	0x0001
        /*00e2*/ 	.short	0x0008
        /*00e4*/ 	.byte	0x00, 0xf5, 0x21, 0x00


	//----- nvinfo : EIATTR_KPARAM_INFO
	.align		4
.L_89:
        /*00e8*/ 	.byte	0x04, 0x17
        /*00ea*/ 	.short	(.L_91 - .L_90)
.L_90:
        /*00ec*/ 	.word	0x00000000
        /*00f0*/ 	.short	0x0000
        /*00f2*/ 	.short	0x0000
        /*00f4*/ 	.byte	0x00, 0xf0, 0x21, 0x00


	//----- nvinfo : EIATTR_SPARSE_MMA_MASK
	.align		4
.L_91:
        /*00f8*/ 	.byte	0x03, 0x50
        /*00fa*/ 	.short	0x0000


	//----- nvinfo : EIATTR_MAXREG_COUNT
	.align		4
        /*00fc*/ 	.byte	0x03, 0x1b
        /*00fe*/ 	.short	0x0040


	//----- nvinfo : EIATTR_MERCURY_ISA_VERSION
	.align		4
        /*0100*/ 	.byte	0x03, 0x5f
        /*0102*/ 	.short	0x0101


	//----- nvinfo : EIATTR_VRC_CTA_INIT_COUNT
	.align		4
        /*0104*/ 	.byte	0x02, 0x4a
	.zero		1
	.zero		1


	//----- nvinfo : EIATTR_EXIT_INSTR_OFFSETS
	.align		4
        /*0108*/ 	.byte	0x04, 0x1c
        /*010a*/ 	.short	(.L_93 - .L_92)


	//   ....[0]....
.L_92:
        /*010c*/ 	.word	0x00000090


	//   ....[1]....
        /*0110*/ 	.word	0x000000d0


	//   ....[2]....
        /*0114*/ 	.word	0x00002600


	//----- nvinfo : EIATTR_MAX_THREADS
	.align		4
.L_93:
        /*0118*/ 	.byte	0x04, 0x05
        /*011a*/ 	.short	(.L_95 - .L_94)
.L_94:
        /*011c*/ 	.word	0x00000400
        /*0120*/ 	.word	0x00000001
        /*0124*/ 	.word	0x00000001


	//----- nvinfo : EIATTR_CRS_STACK_SIZE
	.align		4
.L_95:
        /*0128*/ 	.byte	0x04, 0x1e
        /*012a*/ 	.short	(.L_97 - .L_96)
.L_96:
        /*012c*/ 	.word	0x00000000


	//----- nvinfo : EIATTR_CBANK_PARAM_SIZE
	.align		4
.L_97:
        /*0130*/ 	.byte	0x03, 0x19
        /*0132*/ 	.short	0x0078


	//----- nvinfo : EIATTR_PARAM_CBANK
	.align		4
        /*0134*/ 	.byte	0x04, 0x0a
        /*0136*/ 	.short	(.L_99 - .L_98)
	.align		4
.L_98:
        /*0138*/ 	.word	index@(.nv.constant0._Z17our_im2col_kernelIfEvlPKT_llllllllllllPS0_)
        /*013c*/ 	.short	0x0380
        /*013e*/ 	.short	0x0078


	//----- nvinfo : EIATTR_SW_WAR
	.align		4
.L_99:
        /*0140*/ 	.byte	0x04, 0x36
        /*0142*/ 	.short	(.L_101 - .L_100)
.L_100:
        /*0144*/ 	.word	0x00000008
.L_101:


//--------------------- .nv.callgraph             --------------------------
	.section	.nv.callgraph,"",@"SHT_CUDA_CALLGRAPH"
	.align	4
	.sectionentsize	8
	.align		4
        /*0000*/ 	.word	0x00000000
	.align		4
        /*0004*/ 	.word	0xffffffff
	.align		4
        /*0008*/ 	.word	0x00000000
	.align		4
        /*000c*/ 	.word	0xfffffffe
	.align		4
        /*0010*/ 	.word	0x00000000
	.align		4
        /*0014*/ 	.word	0xfffffffd
	.align		4
        /*0018*/ 	.word	0x00000000
	.align		4
        /*001c*/ 	.word	0xfffffffc


//--------------------- .text._Z13im2col_kernelIfEvlPKT_llllllllllllPS0_ --------------------------
	.section	.text._Z13im2col_kernelIfEvlPKT_llllllllllllPS0_,"ax",@progbits
	.align	128
        .global         _Z13im2col_kernelIfEvlPKT_llllllllllllPS0_
        .type           _Z13im2col_kernelIfEvlPKT_llllllllllllPS0_,@function
        .size           _Z13im2col_kernelIfEvlPKT_llllllllllllPS0_,(.L_x_34 - _Z13im2col_kernelIfEvlPKT_llllllllllllPS0_)
        .other          _Z13im2col_kernelIfEvlPKT_llllllllllllPS0_,@"STO_CUDA_ENTRY STV_DEFAULT"
_Z13im2col_kernelIfEvlPKT_llllllllllllPS0_:
.text._Z13im2col_kernelIfEvlPKT_llllllllllllPS0_:
[----:B------:R-:W0:Y:S01]  /*0000*/  LDC R1, c[0x0][0x37c] ;  /* 0x0000df00ff017b82 */ /* 0x000e220000000800 */
[----:B------:R-:W1:Y:S07]  /*0010*/  S2R R3, SR_TID.X ;  /* 0x0000000000037919 */ /* 0x000e6e0000002100 */
[----:B------:R-:W1:Y:S01]  /*0020*/  S2UR UR4, SR_CTAID.X ;  /* 0x00000000000479c3 */ /* 0x000e620000002500 */
[----:B------:R-:W2:Y:S01]  /*0030*/  LDCU.64 UR6, c[0x0][0x380] ;  /* 0x00007000ff0677ac */ /* 0x000ea20008000a00 */
[----:B0-----:R-:W-:-:S06]  /*0040*/  VIADD R1, R1, 0xffffffd0 ;  /* 0xffffffd001017836 */ /* 0x001fcc0000000000 */
[----:B------:R-:W1:Y:S02]  /*0050*/  LDC R0, c[0x0][0x360] ;  /* 0x0000d800ff007b82 */ /* 0x000e640000000800 */
[----:B-1----:R-:W-:-:S05]  /*0060*/  IMAD R0, R0, UR4, R3 ;  /* 0x0000000400007c24 */ /* 0x002fca000f8e0203 */
[----:B--2---:R-:W-:Y:S02]  /*0070*/  ISETP.GE.U32.AND P0, PT, R0, UR6, PT ;  /* 0x0000000600007c0c */ /* 0x004fe4000bf06070 */
[----:B------:R-:W-:-:S04]  /*0080*/  SHF.R.S32.HI R3, RZ, 0x1f, R0 ;  /* 0x0000001fff037819 */ /* 0x000fc80000011400 */
[----:B------:R-:W-:-:S13]  /*0090*/  ISETP.GE.AND.EX P0, PT, R3, UR7, PT, P0 ;  /* 0x0000000703007c0c */ /* 0x000fda000bf06300 */
[----:B------:R-:W-:Y:S05]  /*00a0*/  @P0 EXIT ;  /* 0x000000000000094d */ /* 0x000fea0003800000 */
[----:B------:R-:W0:Y:S08]  /*00b0*/  LDC.64 R4, c[0x0][0x3a0] ;  /* 0x0000e800ff047b82 */ /* 0x000e300000000a00 */
[----:B------:R-:W0:Y:S02]  /*00c0*/  LDC.64 R6, c[0x0][0x3a8] ;  /* 0x0000ea00ff067b82 */ /* 0x000e240000000a00 */
[----:B0-----:R-:W-:-:S04]  /*00d0*/  ISETP.LT.U32.AND P0, PT, R4, R6, PT ;  /* 0x000000060400720c */ /* 0x001fc80003f01070 */
[----:B------:R-:W-:-:S04]  /*00e0*/  ISETP.LT.AND.EX P0, PT, R5, R7, PT, P0 ;  /* 0x000000070500720c */ /* 0x000fc80003f01300 */
[----:B------:R-:W-:Y:S02]  /*00f0*/  SEL R2, R4, R6, P0 ;  /* 0x0000000604027207 */ /* 0x000fe40000000000 */
[----:B------:R-:W-:Y:S02]  /*0100*/  SEL R4, R5, R7, P0 ;  /* 0x0000000705047207 */ /* 0x000fe40000000000 */
[----:B------:R-:W-:-:S04]  /*0110*/  ISETP.GE.U32.AND P0, PT, R2, 0x1, PT ;  /* 0x000000010200780c */ /* 0x000fc80003f06070 */
[----:B------:R-:W-:-:S13]  /*0120*/  ISETP.GE.AND.EX P0, PT, R4, RZ, PT, P0 ;  /* 0x000000ff0400720c */ /* 0x000fda0003f06300 */
[----:B------:R-:W-:Y:S05]  /*0130*/  @!P0 EXIT ;  /* 0x000000000000894d */ /* 0x000fea0003800000 */
[----:B------:R0:W-:Y:S01]  /*0140*/  STL [R1+0x2c], R0 ;  /* 0x00002c0001007387 */ /* 0x0001e20000100800 */
[----:B------:R-:W1:Y:S01]  /*0150*/  LDCU.64 UR6, c[0x0][0x3d8] ;  /* 0x00007b00ff0677ac */ /* 0x000e620008000a00 */
[----:B------:R-:W2:Y:S01]  /*0160*/  LDCU.64 UR16, c[0x0][0x358] ;  /* 0x00006b00ff1077ac */ /* 0x000ea20008000a00 */
[----:B-1----:R-:W-:Y:S02]  /*0170*/  USHF.L.U64.HI UR4, UR6, 0x2, UR7 ;  /* 0x0000000206047899 */ /* 0x002fe40008010207 */
[----:B0-2---:R-:W-:-:S12]  /*0180*/  USHF.L.U32 UR5, UR6, 0x2, URZ ;  /* 0x0000000206057899 */ /* 0x005fd800080006ff */
.L_x_14:
[----:B------:R-:W0:Y:S01]  /*0190*/  LDCU UR6, c[0x0][0x3ec] ;  /* 0x00007d80ff0677ac */ /* 0x000e220008000800 */
[----:B------:R-:W-:Y:S01]  /*01a0*/  BSSY.RECONVERGENT B0, `(.L_x_0) ;  /* 0x000002e000007945 */ /* 0x000fe20003800200 */
[----:B0-----:R-:W-:-:S04]  /*01b0*/  LOP3.LUT R2, R3, UR6, RZ, 0xfc, !PT ;  /* 0x0000000603027c12 */ /* 0x001fc8000f8efcff */
[----:B------:R-:W-:-:S13]  /*01c0*/  ISETP.NE.U32.AND P0, PT, R2, RZ, PT ;  /* 0x000000ff0200720c */ /* 0x000fda0003f05070 */
[----:B-12---:R-:W-:Y:S05]  /*01d0*/  @P0 BRA `(.L_x_1) ;  /* 0x0000000000600947 */ /* 0x006fea0003800000 */
[----:B------:R-:W0:Y:S02]  /*01e0*/  LDCU UR6, c[0x0][0x3e8] ;  /* 0x00007d00ff0677ac */ /* 0x000e240008000800 */
[----:B0-----:R-:W0:Y:S01]  /*01f0*/  I2F.U32.RP R4, UR6 ;  /* 0x0000000600047d06 */ /* 0x001e220008209000 */
[----:B------:R-:W-:-:S07]  /*0200*/  ISETP.NE.U32.AND P2, PT, RZ, UR6, PT ;  /* 0x00000006ff007c0c */ /* 0x000fce000bf45070 */
[----:B0-----:R-:W0:Y:S02]  /*0210*/  MUFU.RCP R4, R4 ;  /* 0x0000000400047308 */ /* 0x001e240000001000 */
[----:B0-----:R-:W-:-:S06]  /*0220*/  VIADD R2, R4, 0xffffffe ;  /* 0x0ffffffe04027836 */ /* 0x001fcc0000000000 */
[----:B------:R0:W1:Y:S02]  /*0230*/  F2I.FTZ.U32.TRUNC.NTZ R3, R2 ;  /* 0x0000000200037305 */ /* 0x000064000021f000 */
[----:B0-----:R-:W-:Y:S02]  /*0240*/  HFMA2 R2, -RZ, RZ, 0, 0 ;  /* 0x00000000ff027431 */ /* 0x001fe400000001ff */
[----:B-1----:R-:W-:-:S04]  /*0250*/  IMAD.MOV R5, RZ, RZ, -R3 ;  /* 0x000000ffff057224 */ /* 0x002fc800078e0a03 */
[----:B------:R-:W-:-:S04]  /*0260*/  IMAD R5, R5, UR6, RZ ;  /* 0x0000000605057c24 */ /* 0x000fc8000f8e02ff */
[----:B------:R-:W-:-:S06]  /*0270*/  IMAD.HI.U32 R3, R3, R5, R2 ;  /* 0x0000000503037227 */ /* 0x000fcc00078e0002 */
[----:B------:R-:W-:-:S04]  /*0280*/  IMAD.HI.U32 R4, R3, R0, RZ ;  /* 0x0000000003047227 */ /* 0x000fc800078e00ff */
[----:B------:R-:W-:-:S04]  /*0290*/  IMAD.MOV R3, RZ, RZ, -R4 ;  /* 0x000000ffff037224 */ /* 0x000fc800078e0a04 */
[----:B------:R-:W-:-:S05]  /*02a0*/  IMAD R3, R3, UR6, R0 ;  /* 0x0000000603037c24 */ /* 0x000fca000f8e0200 */
[----:B------:R-:W-:-:S13]  /*02b0*/  ISETP.GE.U32.AND P0, PT, R3, UR6, PT ;  /* 0x0000000603007c0c */ /* 0x000fda000bf06070 */
[----:B------:R-:W-:Y:S02]  /*02c0*/  @P0 VIADD R3, R3, -UR6 ;  /* 0x8000000603030c36 */ /* 0x000fe40008000000 */
[----:B------:R-:W-:-:S03]  /*02d0*/  @P0 VIADD R4, R4, 0x1 ;  /* 0x0000000104040836 */ /* 0x000fc60000000000 */
[----:B------:R-:W-:Y:S01]  /*02e0*/  ISETP.GE.U32.AND P1, PT, R3, UR6, PT ;  /* 0x0000000603007c0c */ /* 0x000fe2000bf26070 */
[----:B------:R-:W-:-:S12]  /*02f0*/  IMAD.MOV.U32 R3, RZ, RZ, RZ ;  /* 0x000000ffff037224 */ /* 0x000fd800078e00ff */
[----:B------:R-:W-:Y:S02]  /*0300*/  @P1 IADD3 R4, PT, PT, R4, 0x1, RZ ;  /* 0x0000000104041810 */ /* 0x000fe40007ffe0ff */
[----:B------:R-:W-:-:S05]  /*0310*/  @!P2 LOP3.LUT R4, RZ, UR6, RZ, 0x33, !PT ;  /* 0x00000006ff04ac12 */ /* 0x000fca000f8e33ff */
[----:B------:R-:W-:-:S04]  /*0320*/  IMAD.MOV R5, RZ, RZ, -R4 ;  /* 0x000000ffff057224 */ /* 0x000fc800078e0a04 */
[----:B------:R-:W-:Y:S02]  /*0330*/  IMAD R0, R5, UR6, R0 ;  /* 0x0000000605007c24 */ /* 0x000fe4000f8e0200 */
[----:B------:R-:W-:Y:S01]  /*0340*/  IMAD.MOV.U32 R5, RZ, RZ, RZ ;  /* 0x000000ffff057224 */ /* 0x000fe200078e00ff */
[----:B------:R-:W-:Y:S06]  /*0350*/  BRA `(.L_x_2) ;  /* 0x0000000000487947 */ /* 0x000fec0003800000 */
.L_x_1:
[----:B------:R-:W0:Y:S01]  /*0360*/  LDCU.64 UR6, c[0x0][0x3e8] ;  /* 0x00007d00ff0677ac */ /* 0x000e220008000a00 */
[----:B------:R-:W-:Y:S01]  /*0370*/  MOV R16, R0 ;  /* 0x0000000000107202 */ /* 0x000fe20000000f00 */
[----:B------:R-:W-:Y:S01]  /*0380*/  IMAD.MOV.U32 R11, RZ, RZ, R3 ;  /* 0x000000ffff0b7224 */ /* 0x000fe200078e0003 */
[----:B------:R-:W-:Y:S01]  /*0390*/  MOV R2, 0x3d0 ;  /* 0x000003d000027802 */ /* 0x000fe20000000f00 */
[----:B0-----:R-:W-:Y:S02]  /*03a0*/  IMAD.U32 R9, RZ, RZ, UR6 ;  /* 0x00000006ff097e24 */ /* 0x001fe4000f8e00ff */
[----:B------:R-:W-:-:S07]  /*03b0*/  IMAD.U32 R8, RZ, RZ, UR7 ;  /* 0x00000007ff087e24 */ /* 0x000fce000f8e00ff */
[----:B------:R-:W-:Y:S05]  /*03c0*/  CALL.REL.NOINC `($__internal_0_$__cuda_sm20_div_s64) ;  /* 0x0000002400e07944 */ /* 0x000fea0003c00000 */
[----:B------:R-:W0:Y:S01]  /*03d0*/  LDCU.64 UR6, c[0x0][0x3e8] ;  /* 0x00007d00ff0677ac */ /* 0x000e220008000a00 */
[----:B------:R-:W-:Y:S01]  /*03e0*/  IADD3 R5, P0, PT, RZ, -R22, RZ ;  /* 0x80000016ff057210 */ /* 0x000fe20007f1e0ff */
[----:B------:R-:W-:-:S03]  /*03f0*/  IMAD.MOV.U32 R2, RZ, RZ, R0 ;  /* 0x000000ffff027224 */ /* 0x000fc600078e0000 */
[----:B------:R-:W-:-:S05]  /*0400*/  IADD3.X R4, PT, PT, RZ, ~R23, RZ, P0, !PT ;  /* 0x80000017ff047210 */ /* 0x000fca00007fe4ff */
[----:B0-----:R-:W-:Y:S02]  /*0410*/  IMAD R4, R4, UR6, RZ ;  /* 0x0000000604047c24 */ /* 0x001fe4000f8e02ff */
[----:B------:R-:W-:-:S04]  /*0420*/  IMAD.WIDE.U32 R2, R5, UR6, R2 ;  /* 0x0000000605027c25 */ /* 0x000fc8000f8e0002 */
[----:B------:R-:W-:Y:S01]  /*0430*/  IMAD R5, R5, UR7, R4 ;  /* 0x0000000705057c24 */ /* 0x000fe2000f8e0204 */
[----:B------:R-:W-:Y:S01]  /*0440*/  MOV R4, R22 ;  /* 0x0000001600047202 */ /* 0x000fe20000000f00 */
[----:B------:R-:W-:Y:S02]  /*0450*/  IMAD.MOV.U32 R0, RZ, RZ, R2 ;  /* 0x000000ffff007224 */ /* 0x000fe400078e0002 */
[----:B------:R-:W-:Y:S02]  /*0460*/  IMAD.IADD R3, R3, 0x1, R5 ;  /* 0x0000000103037824 */ /* 0x000fe400078e0205 */
[----:B------:R-:W-:-:S07]  /*0470*/  IMAD.MOV.U32 R5, RZ, RZ, R23 ;  /* 0x000000ffff057224 */ /* 0x000fce00078e0017 */
.L_x_2:
[----:B------:R-:W-:Y:S05]  /*0480*/  BSYNC.RECONVERGENT B0 ;  /* 0x0000000000007941 */ /* 0x000fea0003800200 */
.L_x_0:
[----:B------:R-:W0:Y:S01]  /*0490*/  LDCU UR6, c[0x0][0x3e4] ;  /* 0x00007c80ff0677ac */ /* 0x000e220008000800 */
[----:B------:R-:W-:Y:S01]  /*04a0*/  BSSY.RECONVERGENT B0, `(.L_x_3) ;  /* 0x000002f000007945 */ /* 0x000fe20003800200 */
[----:B0-----:R-:W-:-:S05]  /*04b0*/  IMAD.U32 R11, RZ, RZ, UR6 ;  /* 0x00000006ff0b7e24 */ /* 0x001fca000f8e00ff */
[----:B------:R-:W-:-:S04]  /*04c0*/  LOP3.LUT R2, R5, R11, RZ, 0xfc, !PT ;  /* 0x0000000b05027212 */ /* 0x000fc800078efcff */
[----:B------:R-:W-:-:S13]  /*04d0*/  ISETP.NE.U32.AND P0, PT, R2, RZ, PT ;  /* 0x000000ff0200720c */ /* 0x000fda0003f05070 */
[----:B------:R-:W-:Y:S05]  /*04e0*/  @P0 BRA `(.L_x_4) ;  /* 0x0000000000640947 */ /* 0x000fea0003800000 */
[----:B------:R-:W0:Y:S01]  /*04f0*/  LDCU UR6, c[0x0][0x3e0] ;  /* 0x00007c00ff0677ac */ /* 0x000e220008000800 */
[----:B------:R-:W-:Y:S02]  /*0500*/  HFMA2 R8, -RZ, RZ, 0, 0 ;  /* 0x00000000ff087431 */ /* 0x000fe400000001ff */
[----:B------:R-:W-:Y:S02]  /*0510*/  IMAD.MOV.U32 R23, RZ, RZ, RZ ;  /* 0x000000ffff177224 */ /* 0x000fe400078e00ff */
[----:B0-----:R-:W-:-:S04]  /*0520*/  IMAD.U32 R13, RZ, RZ, UR6 ;  /* 0x00000006ff0d7e24 */ /* 0x001fc8000f8e00ff */
[----:B------:R-:W0:Y:S01]  /*0530*/  I2F.U32.RP R2, R13 ;  /* 0x0000000d00027306 */ /* 0x000e220000209000 */
[----:B------:R-:W-:-:S07]  /*0540*/  ISETP.NE.U32.AND P2, PT, R13, RZ, PT ;  /* 0x000000ff0d00720c */ /* 0x000fce0003f45070 */
[----:B0-----:R-:W0:Y:S02]  /*0550*/  MUFU.RCP R2, R2 ;  /* 0x0000000200027308 */ /* 0x001e240000001000 */
[----:B0-----:R-:W-:-:S06]  /*0560*/  IADD3 R6, PT, PT, R2, 0xffffffe, RZ ;  /* 0x0ffffffe02067810 */ /* 0x001fcc0007ffe0ff */
[----:B------:R0:W1:Y:S02]  /*0570*/  F2I.FTZ.U32.TRUNC.NTZ R7, R6 ;  /* 0x0000000600077305 */ /* 0x000064000021f000 */
[----:B0-----:R-:W-:Y:S02]  /*0580*/  IMAD.MOV.U32 R6, RZ, RZ, RZ ;  /* 0x000000ffff067224 */ /* 0x001fe400078e00ff */
[----:B-1----:R-:W-:-:S04]  /*0590*/  IMAD R5, R7, R13, RZ ;  /* 0x0000000d07057224 */ /* 0x002fc800078e02ff */
[----:B------:R-:W-:-:S04]  /*05a0*/  IMAD.MOV R5, RZ, RZ, -R5 ;  /* 0x000000ffff057224 */ /* 0x000fc800078e0a05 */
[----:B------:R-:W-:-:S06]  /*05b0*/  IMAD.HI.U32 R7, R7, R5, R6 ;  /* 0x0000000507077227 */ /* 0x000fcc00078e0006 */
[----:B------:R-:W-:-:S04]  /*05c0*/  IMAD.HI.U32 R22, R7, R4, RZ ;  /* 0x0000000407167227 */ /* 0x000fc800078e00ff */
[----:B------:R-:W-:-:S04]  /*05d0*/  IMAD.MOV R5, RZ, RZ, -R22 ;  /* 0x000000ffff057224 */ /* 0x000fc800078e0a16 */
[----:B------:R-:W-:-:S05]  /*05e0*/  IMAD R5, R13, R5, R4 ;  /* 0x000000050d057224 */ /* 0x000fca00078e0204 */
[----:B------:R-:W-:-:S13]  /*05f0*/  ISETP.GE.U32.AND P0, PT, R5, R13, PT ;  /* 0x0000000d0500720c */ /* 0x000fda0003f06070 */
[----:B------:R-:W-:Y:S01]  /*0600*/  @P0 IADD3 R5, PT, PT, R5, -R13, RZ ;  /* 0x8000000d05050210 */ /* 0x000fe20007ffe0ff */
[----:B------:R-:W-:-:S03]  /*0610*/  @P0 VIADD R22, R22, 0x1 ;  /* 0x0000000116160836 */ /* 0x000fc60000000000 */
[----:B------:R-:W-:-:S13]  /*0620*/  ISETP.GE.U32.AND P1, PT, R5, R13, PT ;  /* 0x0000000d0500720c */ /* 0x000fda0003f26070 */
[----:B------:R-:W-:Y:S01]  /*0630*/  @P1 VIADD R22, R22, 0x1 ;  /* 0x0000000116161836 */ /* 0x000fe20000000000 */
[----:B------:R-:W-:-:S05]  /*0640*/  @!P2 LOP3.LUT R22, RZ, R13, RZ, 0x33, !PT ;  /* 0x0000000dff16a212 */ /* 0x000fca00078e33ff */
[----:B------:R-:W-:-:S04]  /*0650*/  IMAD.MOV R9, RZ, RZ, -R22 ;  /* 0x000000ffff097224 */ /* 0x000fc800078e0a16 */
[----:B------:R-:W-:Y:S01]  /*0660*/  IMAD R9, R13, R9, R4 ;  /* 0x000000090d097224 */ /* 0x000fe200078e0204 */
[----:B------:R-:W-:Y:S06]  /*0670*/  BRA `(.L_x_5) ;  /* 0x0000000000447947 */ /* 0x000fec0003800000 */
.L_x_4:
[----:B------:R-:W0:Y:S01]  /*0680*/  LDCU.64 UR6, c[0x0][0x3e0] ;  /* 0x00007c00ff0677ac */ /* 0x000e220008000a00 */
[----:B------:R-:W-:Y:S01]  /*0690*/  IMAD.MOV.U32 R16, RZ, RZ, R4 ;  /* 0x000000ffff107224 */ /* 0x000fe200078e0004 */
[----:B------:R-:W-:Y:S01]  /*06a0*/  MOV R2, 0x6f0 ;  /* 0x000006f000027802 */ /* 0x000fe20000000f00 */
[----:B------:R-:W-:Y:S02]  /*06b0*/  IMAD.MOV.U32 R11, RZ, RZ, R5 ;  /* 0x000000ffff0b7224 */ /* 0x000fe400078e0005 */
[----:B0-----:R-:W-:Y:S01]  /*06c0*/  IMAD.U32 R9, RZ, RZ, UR6 ;  /* 0x00000006ff097e24 */ /* 0x001fe2000f8e00ff */
[----:B------:R-:W-:-:S07]  /*06d0*/  MOV R8, UR7 ;  /* 0x0000000700087c02 */ /* 0x000fce0008000f00 */
[----:B------:R-:W-:Y:S05]  /*06e0*/  CALL.REL.NOINC `($__internal_0_$__cuda_sm20_div_s64) ;  /* 0x0000002400187944 */ /* 0x000fea0003c00000 */
[----:B------:R-:W0:Y:S01]  /*06f0*/  LDCU.64 UR6, c[0x0][0x3e0] ;  /* 0x00007c00ff0677ac */ /* 0x000e220008000a00 */
[----:B------:R-:W-:-:S05]  /*0700*/  IADD3 R7, P0, PT, RZ, -R22, RZ ;  /* 0x80000016ff077210 */ /* 0x000fca0007f1e0ff */
[----:B------:R-:W-:Y:S02]  /*0710*/  IMAD.X R2, RZ, RZ, ~R23, P0 ;  /* 0x000000ffff027224 */ /* 0x000fe400000e0e17 */
[----:B0-----:R-:W-:Y:S01]  /*0720*/  IMAD.U32 R13, RZ, RZ, UR6 ;  /* 0x00000006ff0d7e24 */ /* 0x001fe2000f8e00ff */
[----:B------:R-:W-:-:S03]  /*0730*/  MOV R11, UR7 ;  /* 0x00000007000b7c02 */ /* 0x000fc60008000f00 */
[-C--:B------:R-:W-:Y:S02]  /*0740*/  IMAD R2, R2, R13.reuse, RZ ;  /* 0x0000000d02027224 */ /* 0x080fe400078e02ff */
[----:B------:R-:W-:-:S04]  /*0750*/  IMAD.WIDE.U32 R4, R7, R13, R4 ;  /* 0x0000000d07047225 */ /* 0x000fc800078e0004 */
[----:B------:R-:W-:Y:S02]  /*0760*/  IMAD R7, R7, R11, R2 ;  /* 0x0000000b07077224 */ /* 0x000fe400078e0202 */
[----:B------:R-:W-:Y:S02]  /*0770*/  IMAD.MOV.U32 R9, RZ, RZ, R4 ;  /* 0x000000ffff097224 */ /* 0x000fe400078e0004 */
[----:B------:R-:W-:-:S07]  /*0780*/  IMAD.IADD R8, R5, 0x1, R7 ;  /* 0x0000000105087824 */ /* 0x000fce00078e0207 */
.L_x_5:
[----:B------:R-:W-:Y:S05]  /*0790*/  BSYNC.RECONVERGENT B0 ;  /* 0x0000000000007941 */ /* 0x000fea0003800200 */
.L_x_3:
[----:B------:R-:W0:Y:S01]  /*07a0*/  LDCU.128 UR12, c[0x0][0x3a0] ;  /* 0x00007400ff0c77ac */ /* 0x000e220008000c00 */
[----:B------:R-:W1:Y:S01]  /*07b0*/  LDC.64 R54, c[0x0][0x3b0] ;  /* 0x0000ec00ff367b82 */ /* 0x000e620000000a00 */
[----:B------:R-:W-:Y:S02]  /*07c0*/  MOV R6, R9 ;  /* 0x0000000900067202 */ /* 0x000fe40000000f00 */
[----:B------:R-:W-:-:S05]  /*07d0*/  CS2R R52, SRZ ;  /* 0x0000000000347805 */ /* 0x000fca000001ff00 */
[----:B------:R-:W2:Y:S01]  /*07e0*/  LDC.64 R50, c[0x0][0x3b8] ;  /* 0x0000ee00ff327b82 */ /* 0x000ea20000000a00 */
[----:B0-----:R-:W-:Y:S02]  /*07f0*/  UIMAD UR8, UR15, UR12, URZ ;  /* 0x0000000c0f0872a4 */ /* 0x001fe4000f8e02ff */
[----:B------:R-:W-:Y:S02]  /*0800*/  UIMAD.WIDE.U32 UR6, UR14, UR12, URZ ;  /* 0x0000000c0e0672a5 */ /* 0x000fe4000f8e00ff */
[----:B------:R-:W-:Y:S01]  /*0810*/  UIMAD UR8, UR14, UR13, UR8 ;  /* 0x0000000d0e0872a4 */ /* 0x000fe2000f8e0208 */
[----:B------:R-:W0:Y:S01]  /*0820*/  LDCU.64 UR12, c[0x0][0x3e8] ;  /* 0x00007d00ff0c77ac */ /* 0x000e220008000a00 */
[----:B-1----:R-:W-:Y:S02]  /*0830*/  IADD3 R54, P0, PT, RZ, -R54, RZ ;  /* 0x80000036ff367210 */ /* 0x002fe40007f1e0ff */
[----:B------:R-:W-:Y:S01]  /*0840*/  IMAD.WIDE.U32 R4, R13, UR6, RZ ;  /* 0x000000060d047c25 */ /* 0x000fe2000f8e00ff */
[----:B------:R-:W-:-:S03]  /*0850*/  UIADD3 UR7, UPT, UPT, UR7, UR8, URZ ;  /* 0x0000000807077290 */ /* 0x000fc6000fffe0ff */
[----:B------:R-:W-:-:S03]  /*0860*/  IMAD.X R55, RZ, RZ, ~R55, P0 ;  /* 0x000000ffff377224 */ /* 0x000fc600000e0e37 */
[----:B------:R-:W1:Y:S01]  /*0870*/  LDCU.128 UR8, c[0x0][0x3c0] ;  /* 0x00007800ff0877ac */ /* 0x000e620008000c00 */
[----:B------:R-:W-:Y:S01]  /*0880*/  IMAD R2, R13, UR7, RZ ;  /* 0x000000070d027c24 */ /* 0x000fe2000f8e02ff */
[----:B--2---:R-:W-:-:S03]  /*0890*/  SHF.L.U64.HI R57, R50, 0x2, R51 ;  /* 0x0000000232397819 */ /* 0x004fc60000010233 */
[----:B------:R-:W-:Y:S01]  /*08a0*/  IMAD R7, R11, UR6, R2 ;  /* 0x000000060b077c24 */ /* 0x000fe2000f8e0202 */
[----:B------:R-:W2:Y:S03]  /*08b0*/  LDCU.64 UR6, c[0x0][0x3f0] ;  /* 0x00007e00ff0677ac */ /* 0x000ea60008000a00 */
[----:B------:R-:W-:Y:S02]  /*08c0*/  IMAD.IADD R5, R5, 0x1, R7 ;  /* 0x0000000105057824 */ /* 0x000fe400078e0207 */
[----:B------:R-:W-:Y:S02]  /*08d0*/  IMAD.MOV.U32 R7, RZ, RZ, R8 ;  /* 0x000000ffff077224 */ /* 0x000fe400078e0008 */
[----:B------:R-:W-:Y:S02]  /*08e0*/  IMAD R5, R5, R22, RZ ;  /* 0x0000001605057224 */ /* 0x000fe400078e02ff */
[----:B------:R-:W-:-:S04]  /*08f0*/  IMAD.WIDE.U32 R6, R22, R4, R6 ;  /* 0x0000000416067225 */ /* 0x000fc800078e0006 */
[----:B------:R-:W-:Y:S02]  /*0900*/  IMAD R5, R23, R4, R5 ;  /* 0x0000000417057224 */ /* 0x000fe400078e0205 */
[----:B-1----:R-:W-:Y:S02]  /*0910*/  IMAD R8, R8, UR8, RZ ;  /* 0x0000000808087c24 */ /* 0x002fe4000f8e02ff */
[----:B------:R-:W-:Y:S02]  /*0920*/  IMAD.IADD R2, R7, 0x1, R5 ;  /* 0x0000000107027824 */ /* 0x000fe400078e0205 */
[----:B------:R-:W1:Y:S01]  /*0930*/  LDC.64 R4, c[0x0][0x3d8] ;  /* 0x0000f600ff047b82 */ /* 0x000e620000000a00 */
[----:B------:R-:W-:Y:S02]  /*0940*/  IMAD R21, R9, UR9, R8 ;  /* 0x0000000909157c24 */ /* 0x000fe4000f8e0208 */
[----:B0-----:R-:W-:Y:S02]  /*0950*/  IMAD R7, R2, UR12, RZ ;  /* 0x0000000c02077c24 */ /* 0x001fe4000f8e02ff */
[----:B------:R-:W-:-:S02]  /*0960*/  IMAD.MOV.U32 R2, RZ, RZ, R0 ;  /* 0x000000ffff027224 */ /* 0x000fc400078e0000 */
[C---:B------:R-:W-:Y:S02]  /*0970*/  IMAD R7, R6.reuse, UR13, R7 ;  /* 0x0000000d06077c24 */ /* 0x040fe4000f8e0207 */
[----:B------:R-:W-:Y:S01]  /*0980*/  IMAD.WIDE.U32 R18, R6, UR12, R2 ;  /* 0x0000000c06127c25 */ /* 0x000fe2000f8e0002 */
[----:B------:R-:W-:-:S03]  /*0990*/  IADD3 R6, P0, PT, RZ, -R50, RZ ;  /* 0x80000032ff067210 */ /* 0x000fc60007f1e0ff */
[----:B------:R-:W-:Y:S01]  /*09a0*/  IMAD R3, R3, UR10, RZ ;  /* 0x0000000a03037c24 */ /* 0x000fe2000f8e02ff */
[----:B--2---:R-:W-:Y:S01]  /*09b0*/  LEA R17, P1, R18, UR6, 0x2 ;  /* 0x0000000612117c11 */ /* 0x004fe2000f8210ff */
[----:B------:R-:W-:Y:S01]  /*09c0*/  IMAD.WIDE.U32 R54, R9, UR8, R54 ;  /* 0x0000000809367c25 */ /* 0x000fe2000f8e0036 */
[----:B------:R-:W-:-:S03]  /*09d0*/  IADD3 R7, PT, PT, R19, R7, RZ ;  /* 0x0000000713077210 */ /* 0x000fc60007ffe0ff */
[----:B------:R-:W-:Y:S01]  /*09e0*/  IMAD R19, R0, UR11, R3 ;  /* 0x0000000b00137c24 */ /* 0x000fe2000f8e0203 */
[----:B------:R-:W-:Y:S01]  /*09f0*/  LEA.HI.X R18, R18, UR7, R7, 0x2, P1 ;  /* 0x0000000712127c11 */ /* 0x000fe200088f1407 */
[----:B------:R-:W-:Y:S01]  /*0a00*/  IMAD.WIDE.U32 R2, R0, UR10, RZ ;  /* 0x0000000a00027c25 */ /* 0x000fe2000f8e00ff */
[----:B------:R-:W-:-:S03]  /*0a10*/  IADD3 R56, PT, PT, R55, R21, RZ ;  /* 0x0000001537387210 */ /* 0x000fc60007ffe0ff */
[----:B------:R-:W-:Y:S01]  /*0a20*/  IMAD.X R7, RZ, RZ, ~R51, P0 ;  /* 0x000000ffff077224 */ /* 0x000fe200000e0e33 */
[----:B------:R-:W-:Y:S01]  /*0a30*/  IADD3 R19, PT, PT, R3, R19, RZ ;  /* 0x0000001303137210 */ /* 0x000fe20007ffe0ff */
[----:B------:R-:W-:Y:S02]  /*0a40*/  IMAD.SHL.U32 R15, R2, 0x4, RZ ;  /* 0x00000004020f7824 */ /* 0x000fe400078e00ff */
[----:B-1----:R-:W-:Y:S01]  /*0a50*/  IMAD.WIDE.U32 R8, R4, 0x7, R6 ;  /* 0x0000000704087825 */ /* 0x002fe200078e0006 */
[----:B------:R-:W-:Y:S02]  /*0a60*/  SHF.L.U64.HI R0, R2, 0x2, R19 ;  /* 0x0000000202007819 */ /* 0x000fe40000010213 */
[----:B------:R-:W-:Y:S01]  /*0a70*/  LEA R15, P0, -R50, R15, 0x2 ;  /* 0x0000000f320f7211 */ /* 0x000fe200078011ff */
[----:B------:R-:W-:Y:S01]  /*0a80*/  IMAD R14, R5, 0x7, RZ ;  /* 0x00000007050e7824 */ /* 0x000fe200078e02ff */
[----:B------:R-:W-:Y:S01]  /*0a90*/  IADD3 R58, P1, PT, R2, R8, RZ ;  /* 0x00000008023a7210 */ /* 0x000fe20007f3e0ff */
[----:B------:R-:W-:-:S02]  /*0aa0*/  IMAD.WIDE.U32 R12, R4, 0x5, R6 ;  /* 0x00000005040c7825 */ /* 0x000fc400078e0006 */
[----:B------:R-:W-:Y:S01]  /*0ab0*/  STL [R1+0x28], R15 ;  /* 0x0000280f01007387 */ /* 0x000fe20000100800 */
[----:B------:R-:W-:Y:S01]  /*0ac0*/  IADD3.X R59, PT, PT, R19, R9, R14, P1, !PT ;  /* 0x00000009133b7210 */ /* 0x000fe20000ffe40e */
[----:B------:R-:W-:Y:S01]  /*0ad0*/  IMAD R20, R5, 0x5, RZ ;  /* 0x0000000505147824 */ /* 0x000fe200078e02ff */
[----:B------:R-:W-:Y:S01]  /*0ae0*/  IADD3 R24, P3, PT, R2, R12, RZ ;  /* 0x0000000c02187210 */ /* 0x000fe20007f7e0ff */
[----:B------:R-:W-:-:S03]  /*0af0*/  IMAD.WIDE.U32 R10, R4, 0x6, R6 ;  /* 0x00000006040a7825 */ /* 0x000fc600078e0006 */
[----:B------:R-:W-:Y:S01]  /*0b00*/  IADD3.X R25, PT, PT, R19, R13, R20, P3, !PT ;  /* 0x0000000d13197210 */ /* 0x000fe20001ffe414 */
[----:B------:R-:W-:Y:S01]  /*0b10*/  IMAD.X R57, R0, 0x1, ~R57, P0 ;  /* 0x0000000100397824 */ /* 0x000fe200000e0e39 */
[C---:B------:R-:W-:Y:S01]  /*0b20*/  IADD3 R8, P0, P1, R2.reuse, R4, -R50 ;  /* 0x0000000402087210 */ /* 0x040fe2000791e832 */
[----:B------:R-:W-:Y:S01]  /*0b30*/  IMAD R16, R5, 0x6, RZ ;  /* 0x0000000605107824 */ /* 0x000fe200078e02ff */
[----:B------:R-:W-:Y:S01]  /*0b40*/  IADD3 R60, P2, PT, R2, R10, RZ ;  /* 0x0000000a023c7210 */ /* 0x000fe20007f5e0ff */
[C---:B------:R-:W-:Y:S01]  /*0b50*/  IMAD.SHL.U32 R3, R4.reuse, 0x2, RZ ;  /* 0x0000000204037824 */ /* 0x040fe200078e00ff */
[C---:B------:R-:W-:Y:S01]  /*0b60*/  IADD3.X R9, PT, PT, R19.reuse, R5, ~R51, P0, P1 ;  /* 0x0000000513097210 */ /* 0x040fe200007e2c33 */
[C---:B------:R-:W-:Y:S01]  /*0b70*/  IMAD.WIDE.U32 R6, R4.reuse, 0x3, R6 ;  /* 0x0000000304067825 */ /* 0x040fe200078e0006 */
[----:B------:R-:W-:Y:S01]  /*0b80*/  IADD3.X R61, PT, PT, R19, R11, R16, P2, !PT ;  /* 0x0000000b133d7210 */ /* 0x000fe200017fe410 */
[----:B------:R-:W-:Y:S01]  /*0b90*/  STL.64 [R1], R24 ;  /* 0x0000001801007387 */ /* 0x000fe20000100a00 */
[----:B------:R-:W-:Y:S01]  /*0ba0*/  SHF.L.U64.HI R0, R4, 0x1, R5 ;  /* 0x0000000104007819 */ /* 0x000fe20000010205 */
[----:B------:R-:W-:Y:S01]  /*0bb0*/  IMAD R4, R5, 0x3, RZ ;  /* 0x0000000305047824 */ /* 0x000fe200078e02ff */
[C---:B------:R-:W-:Y:S01]  /*0bc0*/  IADD3 R12, P1, P2, R2.reuse, UR5, -R50 ;  /* 0x00000005020c7c10 */ /* 0x040fe2000fa3e832 */
[----:B------:R0:W-:Y:S01]  /*0bd0*/  STL.64 [R1+0x20], R8 ;  /* 0x0000200801007387 */ /* 0x0001e20000100a00 */
[----:B------:R-:W-:-:S02]  /*0be0*/  IADD3 R10, P4, P5, R2, -R50, R3 ;  /* 0x80000032020a7210 */ /* 0x000fc40007d9e003 */
[C---:B------:R-:W-:Y:S02]  /*0bf0*/  IADD3.X R13, PT, PT, R19.reuse, UR4, ~R51, P1, P2 ;  /* 0x00000004130d7c10 */ /* 0x040fe40008fe4c33 */
[----:B------:R-:W-:Y:S02]  /*0c00*/  IADD3.X R11, PT, PT, R19, ~R51, R0, P4, P5 ;  /* 0x80000033130b7210 */ /* 0x000fe400027ea400 */
[C---:B------:R-:W-:Y:S01]  /*0c10*/  IADD3 R50, P0, PT, R2.reuse, -R50, RZ ;  /* 0x8000003202327210 */ /* 0x040fe20007f1e0ff */
[----:B------:R1:W-:Y:S01]  /*0c20*/  STL.64 [R1+0x8], R12 ;  /* 0x0000080c01007387 */ /* 0x0003e20000100a00 */
[----:B0-----:R-:W-:-:S03]  /*0c30*/  IADD3 R8, P3, PT, R2, R6, RZ ;  /* 0x0000000602087210 */ /* 0x001fc60007f7e0ff */
[----:B------:R1:W-:Y:S01]  /*0c40*/  STL.64 [R1+0x18], R10 ;  /* 0x0000180a01007387 */ /* 0x0003e20000100a00 */
[C---:B------:R-:W-:Y:S01]  /*0c50*/  IMAD.X R51, R19.reuse, 0x1, ~R51, P0 ;  /* 0x0000000113337824 */ /* 0x040fe200000e0e33 */
[----:B------:R-:W-:-:S05]  /*0c60*/  IADD3.X R9, PT, PT, R19, R7, R4, P3, !PT ;  /* 0x0000000713097210 */ /* 0x000fca0001ffe404 */
[----:B------:R1:W-:Y:S03]  /*0c70*/  STL.64 [R1+0x10], R8 ;  /* 0x0000100801007387 */ /* 0x0003e60000100a00 */
.L_x_13:
[----:B------:R-:W0:Y:S01]  /*0c80*/  LDCU.64 UR6, c[0x0][0x3a8] ;  /* 0x00007500ff0677ac */ /* 0x000e220008000a00 */
[----:B------:R-:W-:Y:S02]  /*0c90*/  IMAD.MOV.U32 R2, RZ, RZ, R54 ;  /* 0x000000ffff027224 */ /* 0x000fe400078e0036 */
[----:B------:R-:W-:Y:S02]  /*0ca0*/  HFMA2 R19, -RZ, RZ, 0, 0 ;  /* 0x00000000ff137431 */ /* 0x000fe400000001ff */
[----:B------:R-:W-:Y:S01]  /*0cb0*/  IMAD.MOV.U32 R3, RZ, RZ, R56 ;  /* 0x000000ffff037224 */ /* 0x000fe200078e0038 */
[----:B--2---:R-:W2:Y:S01]  /*0cc0*/  LDCU.64 UR8, c[0x0][0x3d0] ;  /* 0x00007a00ff0877ac */ /* 0x004ea20008000a00 */
[----:B------:R-:W-:Y:S01]  /*0cd0*/  IMAD.MOV.U32 R27, RZ, RZ, RZ ;  /* 0x000000ffff1b7224 */ /* 0x000fe200078e00ff */
[----:B0-----:R-:W-:-:S04]  /*0ce0*/  UISETP.GE.U32.AND UP0, UPT, UR6, 0x8, UPT ;  /* 0x000000080600788c */ /* 0x001fc8000bf06070 */
[----:B------:R-:W-:Y:S01]  /*0cf0*/  UISETP.GE.U32.AND.EX UP0, UPT, UR7, URZ, UPT, UP0 ;  /* 0x000000ff0700728c */ /* 0x000fe2000bf06100 */
[----:B--2---:R-:W-:Y:S02]  /*0d00*/  IMAD R5, R53, UR8, RZ ;  /* 0x0000000835057c24 */ /* 0x004fe4000f8e02ff */
[----:B------:R-:W-:-:S04]  /*0d10*/  IMAD.WIDE.U32 R24, R52, UR8, R2 ;  /* 0x0000000834187c25 */ /* 0x000fc8000f8e0002 */
[----:B------:R-:W-:-:S04]  /*0d20*/  IMAD R3, R52, UR9, R5 ;  /* 0x0000000934037c24 */ /* 0x000fc8000f8e0205 */
[----:B------:R-:W-:Y:S01]  /*0d30*/  IMAD.IADD R3, R25, 0x1, R3 ;  /* 0x0000000119037824 */ /* 0x000fe200078e0203 */
[----:B---3--:R-:W-:Y:S06]  /*0d40*/  BRA.U !UP0, `(.L_x_6) ;  /* 0x0000000d08487547 */ /* 0x008fec000b800000 */
[----:B------:R-:W2:Y:S01]  /*0d50*/  LDL.64 R28, [R1+0x20] ;  /* 0x00002000011c7983 */ /* 0x000ea20000100a00 */
[----:B------:R-:W0:Y:S03]  /*0d60*/  LDCU.128 UR8, c[0x0][0x390] ;  /* 0x00007200ff0877ac */ /* 0x000e260008000c00 */
[----:B-1----:R-:W3:Y:S04]  /*0d70*/  LDL.64 R10, [R1+0x10] ;  /* 0x00001000010a7983 */ /* 0x002ee80000100a00 */
[----:B------:R-:W4:Y:S04]  /*0d80*/  LDL R14, [R1+0x28] ;  /* 0x00002800010e7983 */ /* 0x000f280000100800 */
[----:B------:R-:W5:Y:S04]  /*0d90*/  LDL.64 R6, [R1+0x8] ;  /* 0x0000080001067983 */ /* 0x000f680000100a00 */
[----:B------:R-:W5:Y:S04]  /*0da0*/  LDL.64 R20, [R1+0x18] ;  /* 0x0000180001147983 */ /* 0x000f680000100a00 */
[----:B------:R-:W5:Y:S01]  /*0db0*/  LDL.64 R8, [R1] ;  /* 0x0000000001087983 */ /* 0x000f620000100a00 */
[----:B------:R-:W-:-:S02]  /*0dc0*/  IMAD.MOV.U32 R2, RZ, RZ, R24 ;  /* 0x000000ffff027224 */ /* 0x000fc400078e0018 */
[----:B0-----:R-:W-:Y:S02]  /*0dd0*/  IMAD R5, R23, UR8, RZ ;  /* 0x0000000817057c24 */ /* 0x001fe4000f8e02ff */
[----:B------:R-:W-:-:S04]  /*0de0*/  IMAD.WIDE.U32 R12, R22, UR8, R2 ;  /* 0x00000008160c7c25 */ /* 0x000fc8000f8e0002 */
[----:B------:R-:W-:Y:S01]  /*0df0*/  IMAD R5, R22, UR9, R5 ;  /* 0x0000000916057c24 */ /* 0x000fe2000f8e0205 */
[----:B------:R-:W0:Y:S01]  /*0e00*/  LDCU.64 UR8, c[0x0][0x388] ;  /* 0x00007100ff0877ac */ /* 0x000e220008000a00 */
[----:B------:R-:W-:-:S04]  /*0e10*/  IMAD.WIDE.U32 R30, R12, UR10, RZ ;  /* 0x0000000a0c1e7c25 */ /* 0x000fc8000f8e00ff */
[----:B------:R-:W-:Y:S01]  /*0e20*/  IMAD.IADD R0, R13, 0x1, R5 ;  /* 0x000000010d007824 */ /* 0x000fe200078e0205 */
[----:B------:R-:W-:Y:S02]  /*0e30*/  ULOP3.LUT UR6, UR6, 0xfffffff8, URZ, 0xc0, !UPT ;  /* 0xfffffff806067892 */ /* 0x000fe4000f8ec0ff */
[----:B------:R-:W-:Y:S01]  /*0e40*/  ULOP3.LUT UR7, UR7, 0x7fffffff, URZ, 0xc0, !UPT ;  /* 0x7fffffff07077892 */ /* 0x000fe2000f8ec0ff */
[----:B------:R-:W-:Y:S02]  /*0e50*/  IMAD.MOV.U32 R16, RZ, RZ, R50 ;  /* 0x000000ffff107224 */ /* 0x000fe400078e0032 */
[----:B0-----:R-:W-:Y:S02]  /*0e60*/  IMAD.U32 R2, RZ, RZ, UR9 ;  /* 0x00000009ff027e24 */ /* 0x001fe4000f8e00ff */
[C---:B--2---:R-:W-:Y:S02]  /*0e70*/  IMAD.WIDE.U32 R26, R12.reuse, UR10, R28 ;  /* 0x0000000a0c1a7c25 */ /* 0x044fe4000f8e001c */
[----:B------:R-:W0:Y:S02]  /*0e80*/  LDC.64 R28, c[0x0][0x3e0] ;  /* 0x0000f800ff1c7b82 */ /* 0x000e240000000a00 */
[----:B---3--:R-:W-:Y:S01]  /*0e90*/  IMAD.WIDE.U32 R4, R12, UR10, R10 ;  /* 0x0000000a0c047c25 */ /* 0x008fe2000f8e000a */
[----:B----4-:R-:W-:-:S03]  /*0ea0*/  LEA R48, P0, R30, R14, 0x2 ;  /* 0x0000000e1e307211 */ /* 0x010fc600078010ff */
[----:B------:R-:W-:Y:S02]  /*0eb0*/  IMAD R11, R0, UR10, RZ ;  /* 0x0000000a000b7c24 */ /* 0x000fe4000f8e02ff */
[----:B------:R-:W0:Y:S02]  /*0ec0*/  LDC.64 R14, c[0x0][0x3e8] ;  /* 0x0000fa00ff0e7b82 */ /* 0x000e240000000a00 */
[----:B------:R-:W-:-:S04]  /*0ed0*/  IMAD R0, R12, UR11, R11 ;  /* 0x0000000b0c007c24 */ /* 0x000fc8000f8e020b */
[----:B------:R-:W-:Y:S02]  /*0ee0*/  IMAD.IADD R19, R0, 0x1, R27 ;  /* 0x0000000100137824 */ /* 0x000fe400078e021b */
[----:B------:R-:W-:-:S03]  /*0ef0*/  IMAD.SHL.U32 R45, R26, 0x4, RZ ;  /* 0x000000041a2d7824 */ /* 0x000fc600078e00ff */
[----:B------:R-:W-:Y:S02]  /*0f00*/  SHF.L.U64.HI R46, R26, 0x2, R19 ;  /* 0x000000021a2e7819 */ /* 0x000fe40000010213 */
[----:B------:R-:W1:Y:S01]  /*0f10*/  LDC.64 R26, c[0x0][0x3d8] ;  /* 0x0000f600ff1a7b82 */ /* 0x000e620000000a00 */
[----:B-----5:R-:W-:Y:S01]  /*0f20*/  IMAD.WIDE.U32 R6, R12, UR10, R6 ;  /* 0x0000000a0c067c25 */ /* 0x020fe2000f8e0006 */
[----:B------:R-:W-:-:S03]  /*0f30*/  IADD3 R19, PT, PT, R0, R5, RZ ;  /* 0x0000000500137210 */ /* 0x000fc60007ffe0ff */
[----:B------:R-:W-:-:S04]  /*0f40*/  IMAD.WIDE.U32 R20, R12, UR10, R20 ;  /* 0x0000000a0c147c25 */ /* 0x000fc8000f8e0014 */
[----:B0-----:R-:W-:Y:S02]  /*0f50*/  IMAD R15, R15, R28, RZ ;  /* 0x0000001c0f0f7224 */ /* 0x001fe400078e02ff */
[----:B------:R-:W-:-:S04]  /*0f60*/  IMAD.WIDE.U32 R8, R12, UR10, R8 ;  /* 0x0000000a0c087c25 */ /* 0x000fc8000f8e0008 */
[----:B------:R-:W-:-:S04]  /*0f70*/  IMAD.WIDE.U32 R10, R12, UR10, R60 ;  /* 0x0000000a0c0a7c25 */ /* 0x000fc8000f8e003c */
[----:B------:R-:W-:-:S04]  /*0f80*/  IMAD.WIDE.U32 R12, R12, UR10, R58 ;  /* 0x0000000a0c0c7c25 */ /* 0x000fc8000f8e003a */
[C---:B------:R-:W-:Y:S02]  /*0f90*/  IMAD R15, R14.reuse, R29, R15 ;  /* 0x0000001d0e0f7224 */ /* 0x040fe400078e020f */
[----:B------:R-:W-:-:S04]  /*0fa0*/  IMAD.WIDE.U32 R28, R14, R28, RZ ;  /* 0x0000001c0e1c7225 */ /* 0x000fc800078e00ff */
[C---:B------:R-:W-:Y:S02]  /*0fb0*/  IMAD.IADD R5, R0.reuse, 0x1, R7 ;  /* 0x0000000100057824 */ /* 0x040fe400078e0207 */
[C---:B------:R-:W-:Y:S02]  /*0fc0*/  IMAD.IADD R7, R0.reuse, 0x1, R9 ;  /* 0x0000000100077824 */ /* 0x040fe400078e0209 */
[C---:B------:R-:W-:Y:S02]  /*0fd0*/  IMAD.IADD R21, R0.reuse, 0x1, R21 ;  /* 0x0000000100157824 */ /* 0x040fe400078e0215 */
[C---:B------:R-:W-:Y:S02]  /*0fe0*/  IMAD.IADD R9, R0.reuse, 0x1, R11 ;  /* 0x0000000100097824 */ /* 0x040fe400078e020b */
[----:B------:R-:W-:Y:S01]  /*0ff0*/  IMAD.IADD R13, R0, 0x1, R13 ;  /* 0x00000001000d7824 */ /* 0x000fe200078e020d */
[----:B------:R-:W-:Y:S01]  /*1000*/  IADD3 R47, PT, PT, R31, R0, RZ ;  /* 0x000000001f2f7210 */ /* 0x000fe20007ffe0ff */
[----:B------:R-:W-:Y:S01]  /*1010*/  IMAD.IADD R15, R29, 0x1, R15 ;  /* 0x000000011d0f7824 */ /* 0x000fe200078e020f */
[----:B------:R-:W-:Y:S01]  /*1020*/  SHF.L.U64.HI R44, R20, 0x2, R21 ;  /* 0x00000002142c7819 */ /* 0x000fe20000010215 */
[----:B------:R-:W-:Y:S01]  /*1030*/  IMAD.SHL.U32 R11, R12, 0x4, RZ ;  /* 0x000000040c0b7824 */ /* 0x000fe200078e00ff */
[----:B------:R-:W-:Y:S01]  /*1040*/  SHF.L.U64.HI R42, R4, 0x2, R19 ;  /* 0x00000002042a7819 */ /* 0x000fe20000010213 */
[----:B------:R-:W-:Y:S01]  /*1050*/  IMAD.SHL.U32 R43, R20, 0x4, RZ ;  /* 0x00000004142b7824 */ /* 0x000fe200078e00ff */
[----:B------:R-:W-:Y:S01]  /*1060*/  SHF.L.U64.HI R5, R6, 0x2, R5 ;  /* 0x0000000206057819 */ /* 0x000fe20000010205 */
[----:B------:R-:W-:Y:S01]  /*1070*/  IMAD.SHL.U32 R4, R4, 0x4, RZ ;  /* 0x0000000404047824 */ /* 0x000fe200078e00ff */
[C---:B------:R-:W-:Y:S01]  /*1080*/  SHF.L.U64.HI R7, R8.reuse, 0x2, R7 ;  /* 0x0000000208077819 */ /* 0x040fe20000010207 */
[----:B------:R-:W-:Y:S01]  /*1090*/  IMAD.SHL.U32 R8, R8, 0x4, RZ ;  /* 0x0000000408087824 */ /* 0x000fe200078e00ff */
[----:B------:R-:W-:Y:S01]  /*10a0*/  SHF.L.U64.HI R9, R10, 0x2, R9 ;  /* 0x000000020a097819 */ /* 0x000fe20000010209 */
[----:B------:R-:W-:Y:S01]  /*10b0*/  IMAD.U32 R20, RZ, RZ, UR7 ;  /* 0x00000007ff147e24 */ /* 0x000fe2000f8e00ff */
[----:B------:R-:W-:Y:S01]  /*10c0*/  SHF.L.U64.HI R12, R12, 0x2, R13 ;  /* 0x000000020c0c7819 */ /* 0x000fe2000001020d */
[----:B------:R-:W-:Y:S01]  /*10d0*/  IMAD.MOV.U32 R13, RZ, RZ, R51 ;  /* 0x000000ffff0d7224 */ /* 0x000fe200078e0033 */
[----:B------:R-:W-:-:S02]  /*10e0*/  LEA.HI.X R47, R30, R57, R47, 0x2, P0 ;  /* 0x000000391e2f7211 */ /* 0x000fc400000f142f */
[----:B------:R-:W-:Y:S02]  /*10f0*/  SHF.L.U32 R6, R6, 0x2, RZ ;  /* 0x0000000206067819 */ /* 0x000fe400000006ff */
[----:B------:R-:W-:Y:S02]  /*1100*/  SHF.L.U32 R10, R10, 0x2, RZ ;  /* 0x000000020a0a7819 */ /* 0x000fe400000006ff */
[----:B------:R-:W-:Y:S02]  /*1110*/  MOV R0, UR8 ;  /* 0x0000000800007c02 */ /* 0x000fe40008000f00 */
[C-C-:B-1----:R-:W-:Y:S02]  /*1120*/  SHF.L.U64.HI R49, R26.reuse, 0x5, R27.reuse ;  /* 0x000000051a317819 */ /* 0x142fe4000001021b */
[----:B------:R-:W-:Y:S02]  /*1130*/  SHF.L.U64.HI R14, R26, 0x3, R27 ;  /* 0x000000031a0e7819 */ /* 0x000fe4000001021b */
[----:B------:R-:W-:-:S02]  /*1140*/  SHF.L.U64.HI R15, R28, 0x5, R15 ;  /* 0x000000051c0f7819 */ /* 0x000fc4000001020f */
[----:B------:R-:W-:-:S07]  /*1150*/  MOV R19, UR6 ;  /* 0x0000000600137c02 */ /* 0x000fce0008000f00 */
.L_x_7:
[----:B0-----:R-:W0:Y:S01]  /*1160*/  LDCU.128 UR8, c[0x0][0x390] ;  /* 0x00007200ff0877ac */ /* 0x001e220008000c00 */
[----:B------:R-:W-:Y:S01]  /*1170*/  LOP3.LUT R21, R3, R13, RZ, 0xfc, !PT ;  /* 0x0000000d03157212 */ /* 0x000fe200078efcff */
[----:B------:R-:W1:Y:S01]  /*1180*/  LDC.64 R34, c[0x0][0x3d8] ;  /* 0x0000f600ff227b82 */ /* 0x000e620000000a00 */
[----:B------:R-:W-:Y:S01]  /*1190*/  IMAD.MOV.U32 R40, RZ, RZ, RZ ;  /* 0x000000ffff287224 */ /* 0x000fe200078e00ff */
[----:B------:R-:W-:Y:S01]  /*11a0*/  MOV R33, R18 ;  /* 0x0000001200217202 */ /* 0x000fe20000000f00 */
[----:B------:R-:W-:-:S05]  /*11b0*/  IMAD.MOV.U32 R32, RZ, RZ, R17 ;  /* 0x000000ffff207224 */ /* 0x000fca00078e0011 */
[----:B------:R-:W2:Y:S01]  /*11c0*/  LDC.64 R36, c[0x0][0x3e0] ;  /* 0x0000f800ff247b82 */ /* 0x000ea20000000a00 */
[----:B0-----:R-:W-:-:S07]  /*11d0*/  ISETP.GE.U32.AND P1, PT, R16, UR10, PT ;  /* 0x0000000a10007c0c */ /* 0x001fce000bf26070 */
[----:B------:R-:W2:Y:S01]  /*11e0*/  LDC.64 R38, c[0x0][0x3e8] ;  /* 0x0000fa00ff267b82 */ /* 0x000ea20000000a00 */
[----:B------:R-:W-:Y:S02]  /*11f0*/  ISETP.GE.U32.AND P0, PT, R24, UR8, PT ;  /* 0x0000000818007c0c */ /* 0x000fe4000bf06070 */
[----:B------:R-:W-:-:S04]  /*1200*/  ISETP.GE.AND.EX P1, PT, R13, UR11, PT, P1 ;  /* 0x0000000b0d007c0c */ /* 0x000fc8000bf26310 */
[----:B------:R-:W-:-:S04]  /*1210*/  ISETP.GE.OR.EX P1, PT, R3, UR9, P1, P0 ;  /* 0x0000000903007c0c */ /* 0x000fc80008f26700 */
[----:B------:R-:W-:Y:S01]  /*1220*/  ISETP.LT.OR P1, PT, R21, RZ, P1 ;  /* 0x000000ff1500720c */ /* 0x000fe20000f21670 */
[----:B------:R-:W-:-:S12]  /*1230*/  IMAD.MOV.U32 R21, RZ, RZ, RZ ;  /* 0x000000ffff157224 */ /* 0x000fd800078e00ff */
[----:B------:R-:W-:-:S05]  /*1240*/  @!P1 IADD3 R30, P2, PT, R0, R48, RZ ;  /* 0x00000030001e9210 */ /* 0x000fca0007f5e0ff */
[----:B------:R-:W-:-:S05]  /*1250*/  @!P1 IMAD.X R31, R2, 0x1, R47, P2 ;  /* 0x00000001021f9824 */ /* 0x000fca00010e062f */
[----:B------:R0:W3:Y:S01]  /*1260*/  @!P1 LDG.E R21, desc[UR16][R30.64] ;  /* 0x000000101e159981 */ /* 0x0000e2000c1e1900 */
[----:B-1----:R-:W-:-:S04]  /*1270*/  IADD3 R27, P2, PT, R16, R34, RZ ;  /* 0x00000022101b7210 */ /* 0x002fc80007f5e0ff */
[----:B------:R-:W-:Y:S02]  /*1280*/  ISETP.GE.U32.AND P1, PT, R27, UR10, PT ;  /* 0x0000000a1b007c0c */ /* 0x000fe4000bf26070 */
[----:B------:R-:W-:-:S04]  /*1290*/  IADD3.X R27, PT, PT, R13, R35, RZ, P2, !PT ;  /* 0x000000230d1b7210 */ /* 0x000fc800017fe4ff */
[----:B------:R-:W-:Y:S02]  /*12a0*/  ISETP.GE.AND.EX P1, PT, R27, UR11, PT, P1 ;  /* 0x0000000b1b007c0c */ /* 0x000fe4000bf26310 */
[C---:B------:R-:W-:Y:S02]  /*12b0*/  LOP3.LUT R27, R3.reuse, R27, RZ, 0xfc, !PT ;  /* 0x0000001b031b7212 */ /* 0x040fe400078efcff */
[----:B------:R-:W-:-:S04]  /*12c0*/  ISETP.GE.OR.EX P1, PT, R3, UR9, P1, P0 ;  /* 0x0000000903007c0c */ /* 0x000fc80008f26700 */
[----:B------:R-:W-:-:S13]  /*12d0*/  ISETP.LT.OR P1, PT, R27, RZ, P1 ;  /* 0x000000ff1b00720c */ /* 0x000fda0000f21670 */
[----:B0-----:R-:W-:-:S05]  /*12e0*/  @!P1 IADD3 R30, P2, PT, R0, R45, RZ ;  /* 0x0000002d001e9210 */ /* 0x001fca0007f5e0ff */
[----:B------:R-:W-:Y:S01]  /*12f0*/  @!P1 IMAD.X R31, R2, 0x1, R46, P2 ;  /* 0x00000001021f9824 */ /* 0x000fe200010e062e */
[----:B---3--:R0:W-:Y:S04]  /*1300*/  STG.E desc[UR16][R32.64], R21 ;  /* 0x0000001520007986 */ /* 0x0081e8000c101910 */
[----:B------:R1:W3:Y:S01]  /*1310*/  @!P1 LDG.E R40, desc[UR16][R30.64] ;  /* 0x000000101e289981 */ /* 0x0002e2000c1e1900 */
[----:B--2---:R-:W-:Y:S02]  /*1320*/  IMAD R39, R39, R36, RZ ;  /* 0x0000002427277224 */ /* 0x004fe400078e02ff */
[----:B------:R-:W-:Y:S01]  /*1330*/  IMAD.MOV.U32 R27, RZ, RZ, RZ ;  /* 0x000000ffff1b7224 */ /* 0x000fe200078e00ff */
[----:B0-----:R-:W-:Y:S01]  /*1340*/  LEA R21, P2, R34, R16, 0x1 ;  /* 0x0000001022157211 */ /* 0x001fe200078408ff */
[----:B-1----:R-:W-:-:S03]  /*1350*/  IMAD.WIDE.U32 R30, R38, R36, RZ ;  /* 0x00000024261e7225 */ /* 0x002fc600078e00ff */
[----:B------:R-:W-:Y:S02]  /*1360*/  ISETP.GE.U32.AND P1, PT, R21, UR10, PT ;  /* 0x0000000a15007c0c */ /* 0x000fe4000bf26070 */
[----:B------:R-:W-:Y:S02]  /*1370*/  LEA.HI.X R21, R34, R13, R35, 0x1, P2 ;  /* 0x0000000d22157211 */ /* 0x000fe400010f0c23 */
[----:B------:R-:W-:Y:S02]  /*1380*/  LEA R36, P2, R30, R17, 0x2 ;  /* 0x000000111e247211 */ /* 0x000fe400078410ff */
[----:B------:R-:W-:Y:S02]  /*1390*/  ISETP.GE.AND.EX P1, PT, R21, UR11, PT, P1 ;  /* 0x0000000b15007c0c */ /* 0x000fe4000bf26310 */
[C---:B------:R-:W-:Y:S02]  /*13a0*/  LOP3.LUT R21, R3.reuse, R21, RZ, 0xfc, !PT ;  /* 0x0000001503157212 */ /* 0x040fe400078efcff */
[----:B------:R-:W-:-:S04]  /*13b0*/  ISETP.GE.OR.EX P1, PT, R3, UR9, P1, P0 ;  /* 0x0000000903007c0c */ /* 0x000fc80008f26700 */
[----:B------:R-:W-:Y:S01]  /*13c0*/  ISETP.LT.OR P1, PT, R21, RZ, P1 ;  /* 0x000000ff1500720c */ /* 0x000fe20000f21670 */
[----:B------:R-:W-:-:S04]  /*13d0*/  IMAD R21, R38, R37, R39 ;  /* 0x0000002526157224 */ /* 0x000fc800078e0227 */
[----:B------:R-:W-:-:S05]  /*13e0*/  IMAD.IADD R21, R31, 0x1, R21 ;  /* 0x000000011f157824 */ /* 0x000fca00078e0215 */
[----:B------:R-:W-:-:S03]  /*13f0*/  LEA.HI.X R37, R30, R18, R21, 0x2, P2 ;  /* 0x000000121e257211 */ /* 0x000fc600010f1415 */
[----:B------:R-:W-:-:S05]  /*1400*/  @!P1 IADD3 R38, P3, PT, R0, R43, RZ ;  /* 0x0000002b00269210 */ /* 0x000fca0007f7e0ff */
[----:B------:R-:W-:Y:S01]  /*1410*/  @!P1 IMAD.X R39, R2, 0x1, R44, P3 ;  /* 0x0000000102279824 */ /* 0x000fe200018e062c */
[----:B---3--:R0:W-:Y:S04]  /*1420*/  STG.E desc[UR16][R36.64], R40 ;  /* 0x0000002824007986 */ /* 0x0081e8000c101910 */
[----:B------:R1:W2:Y:S01]  /*1430*/  @!P1 LDG.E R27, desc[UR16][R38.64] ;  /* 0x00000010261b9981 */ /* 0x0002a2000c1e1900 */
[----:B------:R-:W-:Y:S01]  /*1440*/  IMAD R31, R35, 0x3, RZ ;  /* 0x00000003231f7824 */ /* 0x000fe200078e02ff */
[----:B0-----:R-:W-:Y:S01]  /*1450*/  MOV R36, R16 ;  /* 0x0000001000247202 */ /* 0x001fe20000000f00 */
[----:B------:R-:W-:-:S04]  /*1460*/  IMAD.MOV.U32 R37, RZ, RZ, R13 ;  /* 0x000000ffff257224 */ /* 0x000fc800078e000d */
[----:B-1----:R-:W-:-:S04]  /*1470*/  IMAD.WIDE.U32 R38, R34, 0x3, R36 ;  /* 0x0000000322267825 */ /* 0x002fc800078e0024 */
[----:B------:R-:W-:Y:S01]  /*1480*/  IMAD.IADD R31, R31, 0x1, R39 ;  /* 0x000000011f1f7824 */ /* 0x000fe200078e0227 */
[----:B------:R-:W-:Y:S02]  /*1490*/  ISETP.GE.U32.AND P1, PT, R38, UR10, PT ;  /* 0x0000000a26007c0c */ /* 0x000fe4000bf26070 */
[C---:B------:R-:W-:Y:S02]  /*14a0*/  LEA R38, P2, R30.reuse, R17, 0x3 ;  /* 0x000000111e267211 */ /* 0x040fe400078418ff */
[----:B------:R-:W-:Y:S02]  /*14b0*/  ISETP.GE.AND.EX P1, PT, R31, UR11, PT, P1 ;  /* 0x0000000b1f007c0c */ /* 0x000fe4000bf26310 */
[C---:B------:R-:W-:Y:S02]  /*14c0*/  LOP3.LUT R31, R3.reuse, R31, RZ, 0xfc, !PT ;  /* 0x0000001f031f7212 */ /* 0x040fe400078efcff */
[----:B------:R-:W-:Y:S02]  /*14d0*/  ISETP.GE.OR.EX P1, PT, R3, UR9, P1, P0 ;  /* 0x0000000903007c0c */ /* 0x000fe40008f26700 */
[----:B------:R-:W-:-:S02]  /*14e0*/  LEA.HI.X R39, R30, R18, R21, 0x3, P2 ;  /* 0x000000121e277211 */ /* 0x000fc400010f1c15 */
[----:B------:R-:W-:-:S13]  /*14f0*/  ISETP.LT.OR P1, PT, R31, RZ, P1 ;  /* 0x000000ff1f00720c */ /* 0x000fda0000f21670 */
[----:B------:R-:W-:-:S05]  /*1500*/  @!P1 IADD3 R40, P2, PT, R0, R4, RZ ;  /* 0x0000000400289210 */ /* 0x000fca0007f5e0ff */
[----:B------:R-:W-:Y:S01]  /*1510*/  @!P1 IMAD.X R41, R2, 0x1, R42, P2 ;  /* 0x0000000102299824 */ /* 0x000fe200010e062a */
[----:B--2---:R0:W-:Y:S02]  /*1520*/  STG.E desc[UR16][R38.64], R27 ;  /* 0x0000001b26007986 */ /* 0x0041e4000c101910 */
[----:B0-----:R-:W-:-:S06]  /*1530*/  HFMA2 R27, -RZ, RZ, 0, 0 ;  /* 0x00000000ff1b7431 */ /* 0x001fcc00000001ff */
[----:B------:R0:W2:Y:S01]  /*1540*/  @!P1 LDG.E R27, desc[UR16][R40.64] ;  /* 0x00000010281b9981 */ /* 0x0000a2000c1e1900 */
[----:B------:R-:W-:Y:S01]  /*1550*/  IADD3 R31, P2, PT, R16, UR5, RZ ;  /* 0x00000005101f7c10 */ /* 0x000fe2000ff5e0ff */
[----:B------:R-:W-:-:S03]  /*1560*/  IMAD.WIDE.U32 R38, R30, 0xc, R32 ;  /* 0x0000000c1e267825 */ /* 0x000fc600078e0020 */
[----:B------:R-:W-:Y:S02]  /*1570*/  ISETP.GE.U32.AND P1, PT, R31, UR10, PT ;  /* 0x0000000a1f007c0c */ /* 0x000fe4000bf26070 */
[----:B------:R-:W-:-:S04]  /*1580*/  IADD3.X R31, PT, PT, R13, UR4, RZ, P2, !PT ;  /* 0x000000040d1f7c10 */ /* 0x000fc800097fe4ff */
[----:B------:R-:W-:Y:S02]  /*1590*/  ISETP.GE.AND.EX P1, PT, R31, UR11, PT, P1 ;  /* 0x0000000b1f007c0c */ /* 0x000fe4000bf26310 */
[C---:B------:R-:W-:Y:S02]  /*15a0*/  LOP3.LUT R31, R3.reuse, R31, RZ, 0xfc, !PT ;  /* 0x0000001f031f7212 */ /* 0x040fe400078efcff */
[----:B------:R-:W-:-:S04]  /*15b0*/  ISETP.GE.OR.EX P1, PT, R3, UR9, P1, P0 ;  /* 0x0000000903007c0c */ /* 0x000fc80008f26700 */
[----:B------:R-:W-:Y:S01]  /*15c0*/  ISETP.LT.OR P1, PT, R31, RZ, P1 ;  /* 0x000000ff1f00720c */ /* 0x000fe20000f21670 */
[----:B------:R-:W-:-:S04]  /*15d0*/  IMAD R31, R21, 0xc, RZ ;  /* 0x0000000c151f7824 */ /* 0x000fc800078e02ff */
[----:B------:R-:W-:-:S08]  /*15e0*/  IMAD.IADD R39, R39, 0x1, R31 ;  /* 0x0000000127277824 */ /* 0x000fd000078e021f */
[----:B0-----:R-:W-:-:S05]  /*15f0*/  @!P1 IADD3 R40, P2, PT, R0, R6, RZ ;  /* 0x0000000600289210 */ /* 0x001fca0007f5e0ff */
[----:B------:R-:W-:Y:S01]  /*1600*/  @!P1 IMAD.X R41, R2, 0x1, R5, P2 ;  /* 0x0000000102299824 */ /* 0x000fe200010e0605 */
[----:B--2---:R0:W-:Y:S02]  /*1610*/  STG.E desc[UR16][R38.64], R27 ;  /* 0x0000001b26007986 */ /* 0x0041e4000c101910 */
[----:B0-----:R-:W-:-:S06]  /*1620*/  MOV R27, RZ ;  /* 0x000000ff001b7202 */ /* 0x001fcc0000000f00 */
[----:B------:R0:W2:Y:S01]  /*1630*/  @!P1 LDG.E R27, desc[UR16][R40.64] ;  /* 0x00000010281b9981 */ /* 0x0000a2000c1e1900 */
[----:B------:R-:W-:Y:S02]  /*1640*/  IMAD R31, R35, 0x5, RZ ;  /* 0x00000005231f7824 */ /* 0x000fe400078e02ff */
[----:B------:R-:W-:-:S04]  /*1650*/  IMAD.WIDE.U32 R38, R34, 0x5, R36 ;  /* 0x0000000522267825 */ /* 0x000fc800078e0024 */
        /* <DEDUP_REMOVED lines=8> */
[----:B0-----:R-:W-:-:S05]  /*16e0*/  @!P1 IADD3 R40, P2, PT, R0, R8, RZ ;  /* 0x0000000800289210 */ /* 0x001fca0007f5e0ff */
[----:B------:R-:W-:Y:S01]  /*16f0*/  @!P1 IMAD.X R41, R2, 0x1, R7, P2 ;  /* 0x0000000102299824 */ /* 0x000fe200010e0607 */
[----:B--2---:R0:W-:Y:S02]  /*1700*/  STG.E desc[UR16][R38.64], R27 ;  /* 0x0000001b26007986 */ /* 0x0041e4000c101910 */
[----:B0-----:R-:W-:-:S06]  /*1710*/  HFMA2 R27, -RZ, RZ, 0, 0 ;  /* 0x00000000ff1b7431 */ /* 0x001fcc00000001ff */
[----:B------:R0:W2:Y:S01]  /*1720*/  @!P1 LDG.E R27, desc[UR16][R40.64] ;  /* 0x00000010281b9981 */ /* 0x0000a2000c1e1900 */
[----:B------:R-:W-:Y:S02]  /*1730*/  IMAD R31, R35, 0x6, RZ ;  /* 0x00000006231f7824 */ /* 0x000fe400078e02ff */
[----:B------:R-:W-:-:S04]  /*1740*/  IMAD.WIDE.U32 R38, R34, 0x6, R36 ;  /* 0x0000000622267825 */ /* 0x000fc800078e0024 */
[----:B------:R-:W-:Y:S01]  /*1750*/  IMAD.IADD R31, R31, 0x1, R39 ;  /* 0x000000011f1f7824 */ /* 0x000fe200078e0227 */
[----:B------:R-:W-:Y:S01]  /*1760*/  ISETP.GE.U32.AND P1, PT, R38, UR10, PT ;  /* 0x0000000a26007c0c */ /* 0x000fe2000bf26070 */
[----:B------:R-:W-:-:S03]  /*1770*/  IMAD.WIDE.U32 R38, R30, 0x14, R32 ;  /* 0x000000141e267825 */ /* 0x000fc600078e0020 */
[----:B------:R-:W-:Y:S02]  /*1780*/  ISETP.GE.AND.EX P1, PT, R31, UR11, PT, P1 ;  /* 0x0000000b1f007c0c */ /* 0x000fe4000bf26310 */
[C---:B------:R-:W-:Y:S02]  /*1790*/  LOP3.LUT R31, R3.reuse, R31, RZ, 0xfc, !PT ;  /* 0x0000001f031f7212 */ /* 0x040fe400078efcff */
[----:B------:R-:W-:-:S04]  /*17a0*/  ISETP.GE.OR.EX P1, PT, R3, UR9, P1, P0 ;  /* 0x0000000903007c0c */ /* 0x000fc80008f26700 */
[----:B------:R-:W-:Y:S01]  /*17b0*/  ISETP.LT.OR P1, PT, R31, RZ, P1 ;  /* 0x000000ff1f00720c */ /* 0x000fe20000f21670 */
[----:B------:R-:W-:-:S04]  /*17c0*/  IMAD R31, R21, 0x14, RZ ;  /* 0x00000014151f7824 */ /* 0x000fc800078e02ff */
[----:B------:R-:W-:-:S08]  /*17d0*/  IMAD.IADD R39, R39, 0x1, R31 ;  /* 0x0000000127277824 */ /* 0x000fd000078e021f */
[----:B0-----:R-:W-:-:S04]  /*17e0*/  @!P1 IADD3 R40, P2, PT, R0, R10, RZ ;  /* 0x0000000a00289210 */ /* 0x001fc80007f5e0ff */
[----:B------:R-:W-:Y:S01]  /*17f0*/  @!P1 IADD3.X R41, PT, PT, R2, R9, RZ, P2, !PT ;  /* 0x0000000902299210 */ /* 0x000fe200017fe4ff */
[----:B--2---:R0:W-:Y:S02]  /*1800*/  STG.E desc[UR16][R38.64], R27 ;  /* 0x0000001b26007986 */ /* 0x0041e4000c101910 */
[----:B0-----:R-:W-:-:S06]  /*1810*/  IMAD.MOV.U32 R27, RZ, RZ, RZ ;  /* 0x000000ffff1b7224 */ /* 0x001fcc00078e00ff */
[----:B------:R-:W2:Y:S01]  /*1820*/  @!P1 LDG.E R27, desc[UR16][R40.64] ;  /* 0x00000010281b9981 */ /* 0x000ea2000c1e1900 */
[----:B------:R-:W-:-:S04]  /*1830*/  IMAD.WIDE.U32 R36, R34, 0x7, R36 ;  /* 0x0000000722247825 */ /* 0x000fc800078e0024 */
[----:B------:R-:W-:Y:S01]  /*1840*/  IMAD R35, R35, 0x7, RZ ;  /* 0x0000000723237824 */ /* 0x000fe200078e02ff */
[----:B------:R-:W-:Y:S01]  /*1850*/  ISETP.GE.U32.AND P1, PT, R36, UR10, PT ;  /* 0x0000000a24007c0c */ /* 0x000fe2000bf26070 */
[----:B------:R-:W-:Y:S02]  /*1860*/  IMAD R31, R21, 0x18, RZ ;  /* 0x00000018151f7824 */ /* 0x000fe400078e02ff */
[----:B------:R-:W-:Y:S02]  /*1870*/  IMAD.IADD R35, R35, 0x1, R37 ;  /* 0x0000000123237824 */ /* 0x000fe400078e0225 */
[----:B------:R-:W-:-:S03]  /*1880*/  IMAD.WIDE.U32 R36, R30, 0x18, R32 ;  /* 0x000000181e247825 */ /* 0x000fc600078e0020 */
[----:B------:R-:W-:Y:S01]  /*1890*/  ISETP.GE.AND.EX P1, PT, R35, UR11, PT, P1 ;  /* 0x0000000b23007c0c */ /* 0x000fe2000bf26310 */
[----:B------:R-:W-:Y:S01]  /*18a0*/  IMAD.MOV.U32 R38, RZ, RZ, RZ ;  /* 0x000000ffff267224 */ /* 0x000fe200078e00ff */
[C---:B------:R-:W-:Y:S02]  /*18b0*/  LOP3.LUT R35, R3.reuse, R35, RZ, 0xfc, !PT ;  /* 0x0000002303237212 */ /* 0x040fe400078efcff */
[----:B------:R-:W-:Y:S02]  /*18c0*/  ISETP.GE.OR.EX P1, PT, R3, UR9, P1, P0 ;  /* 0x0000000903007c0c */ /* 0x000fe40008f26700 */
[----:B------:R-:W-:Y:S02]  /*18d0*/  IADD3 R37, PT, PT, R37, R31, RZ ;  /* 0x0000001f25257210 */ /* 0x000fe40007ffe0ff */
[----:B------:R-:W-:-:S13]  /*18e0*/  ISETP.LT.OR P1, PT, R35, RZ, P1 ;  /* 0x000000ff2300720c */ /* 0x000fda0000f21670 */
[----:B------:R-:W-:-:S05]  /*18f0*/  @!P1 IADD3 R34, P0, PT, R0, R11, RZ ;  /* 0x0000000b00229210 */ /* 0x000fca0007f1e0ff */
[----:B------:R-:W-:Y:S01]  /*1900*/  @!P1 IMAD.X R35, R2, 0x1, R12, P0 ;  /* 0x0000000102239824 */ /* 0x000fe200000e060c */
[----:B--2---:R0:W-:Y:S04]  /*1910*/  STG.E desc[UR16][R36.64], R27 ;  /* 0x0000001b24007986 */ /* 0x0041e8000c101910 */
[----:B------:R-:W2:Y:S01]  /*1920*/  @!P1 LDG.E R38, desc[UR16][R34.64] ;  /* 0x0000001022269981 */ /* 0x000ea2000c1e1900 */
[----:B------:R-:W-:Y:S01]  /*1930*/  IMAD.WIDE.U32 R30, R30, 0x1c, R32 ;  /* 0x0000001c1e1e7825 */ /* 0x000fe200078e0020 */
[----:B------:R-:W-:Y:S02]  /*1940*/  IADD3 R19, P0, PT, R19, -0x8, RZ ;  /* 0xfffffff813137810 */ /* 0x000fe40007f1e0ff */
[----:B------:R-:W-:Y:S01]  /*1950*/  LEA R16, P2, R26, R16, 0x3 ;  /* 0x000000101a107211 */ /* 0x000fe200078418ff */
[----:B------:R-:W-:Y:S01]  /*1960*/  IMAD R21, R21, 0x1c, RZ ;  /* 0x0000001c15157824 */ /* 0x000fe200078e02ff */
[----:B------:R-:W-:-:S02]  /*1970*/  IADD3.X R20, PT, PT, R20, -0x1, RZ, P0, !PT ;  /* 0xffffffff14147810 */ /* 0x000fc400007fe4ff */
[----:B------:R-:W-:Y:S01]  /*1980*/  ISETP.NE.U32.AND P0, PT, R19, RZ, PT ;  /* 0x000000ff1300720c */ /* 0x000fe20003f05070 */
[----:B------:R-:W-:Y:S01]  /*1990*/  IMAD.X R13, R13, 0x1, R14, P2 ;  /* 0x000000010d0d7824 */ /* 0x000fe200010e060e */
[----:B------:R-:W-:Y:S02]  /*19a0*/  IADD3 R31, PT, PT, R31, R21, RZ ;  /* 0x000000151f1f7210 */ /* 0x000fe40007ffe0ff */
[----:B------:R-:W-:Y:S02]  /*19b0*/  ISETP.NE.AND.EX P0, PT, R20, RZ, PT, P0 ;  /* 0x000000ff1400720c */ /* 0x000fe40003f05300 */
[----:B------:R-:W-:Y:S02]  /*19c0*/  LEA R17, P3, R28, R17, 0x5 ;  /* 0x000000111c117211 */ /* 0x000fe400078628ff */
[----:B------:R-:W-:-:S03]  /*19d0*/  LEA R0, P1, R26, R0, 0x5 ;  /* 0x000000001a007211 */ /* 0x000fc600078228ff */
[----:B------:R-:W-:Y:S01]  /*19e0*/  IMAD.X R18, R18, 0x1, R15, P3 ;  /* 0x0000000112127824 */ /* 0x000fe200018e060f */
[----:B------:R-:W-:Y:S01]  /*19f0*/  IADD3.X R2, PT, PT, R2, R49, RZ, P1, !PT ;  /* 0x0000003102027210 */ /* 0x000fe20000ffe4ff */
[----:B--2---:R0:W-:Y:S04]  /*1a00*/  STG.E desc[UR16][R30.64], R38 ;  /* 0x000000261e007986 */ /* 0x0041e8000c101910 */
[----:B------:R-:W-:Y:S05]  /*1a10*/  @P0 BRA `(.L_x_7) ;  /* 0xfffffff400d00947 */ /* 0x000fea000383ffff */
[----:B------:R-:W1:Y:S02]  /*1a20*/  LDCU.64 UR6, c[0x0][0x3a8] ;  /* 0x00007500ff0677ac */ /* 0x000e640008000a00 */
[----:B-1----:R-:W-:Y:S02]  /*1a30*/  ULOP3.LUT UR6, UR6, 0xfffffff8, URZ, 0xc0, !UPT ;  /* 0xfffffff806067892 */ /* 0x002fe4000f8ec0ff */
[----:B------:R-:W-:-:S04]  /*1a40*/  ULOP3.LUT UR7, UR7, 0x7fffffff, URZ, 0xc0, !UPT ;  /* 0x7fffffff07077892 */ /* 0x000fc8000f8ec0ff */
[----:B0-----:R-:W-:Y:S02]  /*1a50*/  IMAD.U32 R27, RZ, RZ, UR6 ;  /* 0x00000006ff1b7e24 */ /* 0x001fe4000f8e00ff */
[----:B------:R-:W-:-:S07]  /*1a60*/  IMAD.U32 R19, RZ, RZ, UR7 ;  /* 0x00000007ff137e24 */ /* 0x000fce000f8e00ff */
.L_x_6:
[----:B------:R-:W0:Y:S02]  /*1a70*/  LDCU UR7, c[0x0][0x3a8] ;  /* 0x00007500ff0777ac */ /* 0x000e240008000800 */
[----:B0-----:R-:W-:-:S09]  /*1a80*/  ULOP3.LUT UP0, URZ, UR7, 0x7, URZ, 0xc0, !UPT ;  /* 0x0000000707ff7892 */ /* 0x001fd2000f80c0ff */
[----:B------:R-:W-:Y:S05]  /*1a90*/  BRA.U !UP0, `(.L_x_8) ;  /* 0x0000000d08e87547 */ /* 0x000fea000b800000 */
[----:B------:R-:W-:Y:S02]  /*1aa0*/  ULOP3.LUT UR6, UR7, 0x7, URZ, 0xc0, !UPT ;  /* 0x0000000707067892 */ /* 0x000fe4000f8ec0ff */
[----:B------:R-:W-:Y:S02]  /*1ab0*/  ULOP3.LUT UR8, UR7, 0x3, URZ, 0xc0, !UPT ;  /* 0x0000000307087892 */ /* 0x000fe4000f8ec0ff */
[----:B------:R-:W-:Y:S02]  /*1ac0*/  UIADD3 UR6, UP0, UPT, UR6, -0x1, URZ ;  /* 0xffffffff06067890 */ /* 0x000fe4000ff1e0ff */
[----:B------:R-:W-:Y:S02]  /*1ad0*/  UISETP.NE.U32.AND UP1, UPT, UR8, URZ, UPT ;  /* 0x000000ff0800728c */ /* 0x000fe4000bf25070 */
[----:B------:R-:W-:Y:S02]  /*1ae0*/  UIADD3.X UR9, UPT, UPT, URZ, -0x1, URZ, UP0, !UPT ;  /* 0xffffffffff097890 */ /* 0x000fe400087fe4ff */
[----:B------:R-:W-:-:S02]  /*1af0*/  UISETP.GE.U32.AND UP0, UPT, UR6, 0x3, UPT ;  /* 0x000000030600788c */ /* 0x000fc4000bf06070 */
[----:B------:R-:W-:Y:S02]  /*1b00*/  UISETP.NE.AND.EX UP1, UPT, URZ, URZ, UPT, UP1 ;  /* 0x000000ffff00728c */ /* 0x000fe4000bf25310 */
[----:B------:R-:W-:-:S09]  /*1b10*/  UISETP.GE.U32.AND.EX UP0, UPT, UR9, URZ, UPT, UP0 ;  /* 0x000000ff0900728c */ /* 0x000fd2000bf06100 */
[----:B------:R-:W-:Y:S05]  /*1b20*/  BRA.U !UP0, `(.L_x_9) ;  /* 0x0000000508d07547 */ /* 0x000fea000b800000 */
[----:B------:R-:W0:Y:S01]  /*1b30*/  LDC.64 R4, c[0x0][0x3d8] ;  /* 0x0000f600ff047b82 */ /* 0x000e220000000a00 */
[----:B------:R-:W2:Y:S01]  /*1b40*/  LDCU.128 UR12, c[0x0][0x390] ;  /* 0x00007200ff0c77ac */ /* 0x000ea20008000c00 */
[----:B------:R-:W-:-:S06]  /*1b50*/  HFMA2 R29, -RZ, RZ, 0, 0 ;  /* 0x00000000ff1d7431 */ /* 0x000fcc00000001ff */
[----:B------:R-:W3:Y:S01]  /*1b60*/  LDC.64 R14, c[0x0][0x3e0] ;  /* 0x0000f800ff0e7b82 */ /* 0x000ee20000000a00 */
[----:B--2---:R-:W-:Y:S01]  /*1b70*/  ISETP.GE.U32.AND P0, PT, R24, UR12, PT ;  /* 0x0000000c18007c0c */ /* 0x004fe2000bf06070 */
[-C--:B0-----:R-:W-:Y:S02]  /*1b80*/  IMAD R0, R19, R4.reuse, RZ ;  /* 0x0000000413007224 */ /* 0x081fe400078e02ff */
[----:B------:R-:W-:-:S04]  /*1b90*/  IMAD.WIDE.U32 R6, R27, R4, R50 ;  /* 0x000000041b067225 */ /* 0x000fc800078e0032 */
[----:B-1----:R-:W-:Y:S01]  /*1ba0*/  IMAD R9, R27, R5, R0 ;  /* 0x000000051b097224 */ /* 0x002fe200078e0200 */
[----:B------:R-:W-:-:S04]  /*1bb0*/  ISETP.GE.U32.AND P1, PT, R6, UR14, PT ;  /* 0x0000000e06007c0c */ /* 0x000fc8000bf26070 */
[----:B------:R-:W-:-:S04]  /*1bc0*/  IADD3 R7, PT, PT, R7, R9, RZ ;  /* 0x0000000907077210 */ /* 0x000fc80007ffe0ff */
[----:B------:R-:W-:Y:S02]  /*1bd0*/  ISETP.GE.AND.EX P1, PT, R7, UR15, PT, P1 ;  /* 0x0000000f07007c0c */ /* 0x000fe4000bf26310 */
[C---:B------:R-:W-:Y:S02]  /*1be0*/  LOP3.LUT R0, R3.reuse, R7, RZ, 0xfc, !PT ;  /* 0x0000000703007212 */ /* 0x040fe400078efcff */
[----:B------:R-:W-:-:S04]  /*1bf0*/  ISETP.GE.OR.EX P1, PT, R3, UR13, P1, P0 ;  /* 0x0000000d03007c0c */ /* 0x000fc80008f26700 */
[----:B------:R-:W-:-:S13]  /*1c00*/  ISETP.LT.OR P1, PT, R0, RZ, P1 ;  /* 0x000000ff0000720c */ /* 0x000fda0000f21670 */
[----:B------:R-:W0:Y:S01]  /*1c10*/  @!P1 LDC.64 R8, c[0x0][0x388] ;  /* 0x0000e200ff089b82 */ /* 0x000e220000000a00 */
[----:B------:R-:W-:Y:S02]  /*1c20*/  @!P1 IMAD R13, R23, UR12, RZ ;  /* 0x0000000c170d9c24 */ /* 0x000fe4000f8e02ff */
[----:B------:R-:W-:Y:S02]  /*1c30*/  @!P1 IMAD.MOV.U32 R2, RZ, RZ, R24 ;  /* 0x000000ffff029224 */ /* 0x000fe400078e0018 */
[C---:B------:R-:W-:Y:S02]  /*1c40*/  @!P1 IMAD R13, R22.reuse, UR13, R13 ;  /* 0x0000000d160d9c24 */ /* 0x040fe4000f8e020d */
[----:B------:R-:W-:-:S04]  /*1c50*/  @!P1 IMAD.WIDE.U32 R10, R22, UR12, R2 ;  /* 0x0000000c160a9c25 */ /* 0x000fc8000f8e0002 */
[----:B------:R-:W-:-:S04]  /*1c60*/  @!P1 IMAD.IADD R13, R11, 0x1, R13 ;  /* 0x000000010b0d9824 */ /* 0x000fc800078e020d */
[----:B------:R-:W-:Y:S02]  /*1c70*/  @!P1 IMAD R11, R13, UR14, RZ ;  /* 0x0000000e0d0b9c24 */ /* 0x000fe4000f8e02ff */
[----:B------:R-:W-:-:S04]  /*1c80*/  @!P1 IMAD.WIDE.U32 R12, R10, UR14, R6 ;  /* 0x0000000e0a0c9c25 */ /* 0x000fc8000f8e0006 */
[----:B------:R-:W-:Y:S01]  /*1c90*/  @!P1 IMAD R11, R10, UR15, R11 ;  /* 0x0000000f0a0b9c24 */ /* 0x000fe2000f8e020b */
[----:B0-----:R-:W-:-:S04]  /*1ca0*/  @!P1 LEA R8, P2, R12, R8, 0x2 ;  /* 0x000000080c089211 */ /* 0x001fc800078410ff */
[----:B------:R-:W-:-:S04]  /*1cb0*/  @!P1 IADD3 R0, PT, PT, R11, R13, RZ ;  /* 0x0000000d0b009210 */ /* 0x000fc80007ffe0ff */
[----:B------:R-:W-:Y:S01]  /*1cc0*/  @!P1 LEA.HI.X R9, R12, R9, R0, 0x2, P2 ;  /* 0x000000090c099211 */ /* 0x000fe200010f1400 */
[----:B------:R-:W-:Y:S01]  /*1cd0*/  IMAD.MOV.U32 R0, RZ, RZ, RZ ;  /* 0x000000ffff007224 */ /* 0x000fe200078e00ff */
[----:B------:R-:W3:Y:S05]  /*1ce0*/  LDC.64 R12, c[0x0][0x3e8] ;  /* 0x0000fa00ff0c7b82 */ /* 0x000eea0000000a00 */
[----:B------:R0:W2:Y:S01]  /*1cf0*/  @!P1 LDG.E R0, desc[UR16][R8.64] ;  /* 0x0000001008009981 */ /* 0x0000a2000c1e1900 */
[----:B------:R-:W-:-:S04]  /*1d00*/  IADD3 R6, P2, PT, R6, R4, RZ ;  /* 0x0000000406067210 */ /* 0x000fc80007f5e0ff */
[----:B------:R-:W-:Y:S01]  /*1d10*/  ISETP.GE.U32.AND P1, PT, R6, UR14, PT ;  /* 0x0000000e06007c0c */ /* 0x000fe2000bf26070 */
[----:B------:R-:W-:-:S05]  /*1d20*/  IMAD.X R7, R7, 0x1, R5, P2 ;  /* 0x0000000107077824 */ /* 0x000fca00010e0605 */
[----:B------:R-:W-:Y:S02]  /*1d30*/  ISETP.GE.AND.EX P1, PT, R7, UR15, PT, P1 ;  /* 0x0000000f07007c0c */ /* 0x000fe4000bf26310 */
[C---:B------:R-:W-:Y:S02]  /*1d40*/  LOP3.LUT R2, R3.reuse, R7, RZ, 0xfc, !PT ;  /* 0x0000000703027212 */ /* 0x040fe400078efcff */
[----:B------:R-:W-:-:S04]  /*1d50*/  ISETP.GE.OR.EX P1, PT, R3, UR13, P1, P0 ;  /* 0x0000000d03007c0c */ /* 0x000fc80008f26700 */
[----:B------:R-:W-:-:S13]  /*1d60*/  ISETP.LT.OR P1, PT, R2, RZ, P1 ;  /* 0x000000ff0200720c */ /* 0x000fda0000f21670 */
[----:B------:R-:W1:Y:S01]  /*1d70*/  @!P1 LDC.64 R20, c[0x0][0x388] ;  /* 0x0000e200ff149b82 */ /* 0x000e620000000a00 */
[----:B------:R-:W-:Y:S01]  /*1d80*/  @!P1 MOV R2, R24 ;  /* 0x0000001800029202 */ /* 0x000fe20000000f00 */
[----:B------:R-:W-:-:S04]  /*1d90*/  @!P1 IMAD R11, R23, UR12, RZ ;  /* 0x0000000c170b9c24 */ /* 0x000fc8000f8e02ff */
[----:B0-----:R-:W-:-:S04]  /*1da0*/  @!P1 IMAD.WIDE.U32 R8, R22, UR12, R2 ;  /* 0x0000000c16089c25 */ /* 0x001fc8000f8e0002 */
[----:B------:R-:W-:-:S04]  /*1db0*/  @!P1 IMAD R11, R22, UR13, R11 ;  /* 0x0000000d160b9c24 */ /* 0x000fc8000f8e020b */
[----:B------:R-:W-:-:S04]  /*1dc0*/  @!P1 IMAD.IADD R11, R9, 0x1, R11 ;  /* 0x00000001090b9824 */ /* 0x000fc800078e020b */
[----:B------:R-:W-:Y:S02]  /*1dd0*/  @!P1 IMAD R9, R11, UR14, RZ ;  /* 0x0000000e0b099c24 */ /* 0x000fe4000f8e02ff */
[----:B------:R-:W-:-:S04]  /*1de0*/  @!P1 IMAD.WIDE.U32 R10, R8, UR14, R6 ;  /* 0x0000000e080a9c25 */ /* 0x000fc8000f8e0006 */
[----:B------:R-:W-:Y:S01]  /*1df0*/  @!P1 IMAD R9, R8, UR15, R9 ;  /* 0x0000000f08099c24 */ /* 0x000fe2000f8e0209 */
[----:B-1----:R-:W-:-:S03]  /*1e00*/  @!P1 LEA R20, P2, R10, R20, 0x2 ;  /* 0x000000140a149211 */ /* 0x002fc600078410ff */
[----:B------:R-:W-:Y:S02]  /*1e10*/  @!P1 IMAD.IADD R2, R9, 0x1, R11 ;  /* 0x0000000109029824 */ /* 0x000fe400078e020b */
[----:B------:R-:W-:-:S03]  /*1e20*/  IMAD.MOV.U32 R11, RZ, RZ, R18 ;  /* 0x000000ffff0b7224 */ /* 0x000fc600078e0012 */
[----:B------:R-:W-:Y:S01]  /*1e30*/  @!P1 LEA.HI.X R21, R10, R21, R2, 0x2, P2 ;  /* 0x000000150a159211 */ /* 0x000fe200010f1402 */
[----:B------:R-:W-:-:S05]  /*1e40*/  IMAD.MOV.U32 R10, RZ, RZ, R17 ;  /* 0x000000ffff0a7224 */ /* 0x000fca00078e0011 */
[----:B--2---:R0:W-:Y:S04]  /*1e50*/  STG.E desc[UR16][R10.64], R0 ;  /* 0x000000000a007986 */ /* 0x0041e8000c101910 */
[----:B------:R1:W2:Y:S01]  /*1e60*/  @!P1 LDG.E R29, desc[UR16][R20.64] ;  /* 0x00000010141d9981 */ /* 0x0002a2000c1e1900 */
[----:B------:R-:W-:Y:S01]  /*1e70*/  IADD3 R8, P2, PT, R6, R4, RZ ;  /* 0x0000000406087210 */ /* 0x000fe20007f5e0ff */
[----:B---3--:R-:W-:-:S03]  /*1e80*/  IMAD R13, R13, R14, RZ ;  /* 0x0000000e0d0d7224 */ /* 0x008fc600078e02ff */
[----:B------:R-:W-:Y:S02]  /*1e90*/  ISETP.GE.U32.AND P1, PT, R8, UR14, PT ;  /* 0x0000000e08007c0c */ /* 0x000fe4000bf26070 */
[----:B------:R-:W-:-:S04]  /*1ea0*/  IADD3.X R9, PT, PT, R7, R5, RZ, P2, !PT ;  /* 0x0000000507097210 */ /* 0x000fc800017fe4ff */
[----:B------:R-:W-:Y:S02]  /*1eb0*/  ISETP.GE.AND.EX P1, PT, R9, UR15, PT, P1 ;  /* 0x0000000f09007c0c */ /* 0x000fe4000bf26310 */
[C---:B------:R-:W-:Y:S02]  /*1ec0*/  LOP3.LUT R2, R3.reuse, R9, RZ, 0xfc, !PT ;  /* 0x0000000903027212 */ /* 0x040fe400078efcff */
[----:B------:R-:W-:-:S04]  /*1ed0*/  ISETP.GE.OR.EX P1, PT, R3, UR13, P1, P0 ;  /* 0x0000000d03007c0c */ /* 0x000fc80008f26700 */
[----:B------:R-:W-:-:S13]  /*1ee0*/  ISETP.LT.OR P1, PT, R2, RZ, P1 ;  /* 0x000000ff0200720c */ /* 0x000fda0000f21670 */
[----:B0-----:R-:W0:Y:S01]  /*1ef0*/  @!P1 LDC.64 R10, c[0x0][0x388] ;  /* 0x0000e200ff0a9b82 */ /* 0x001e220000000a00 */
[----:B------:R-:W-:Y:S02]  /*1f00*/  @!P1 IMAD R31, R23, UR12, RZ ;  /* 0x0000000c171f9c24 */ /* 0x000fe4000f8e02ff */
[----:B------:R-:W-:Y:S02]  /*1f10*/  @!P1 IMAD.MOV.U32 R2, RZ, RZ, R24 ;  /* 0x000000ffff029224 */ /* 0x000fe400078e0018 */
[C---:B------:R-:W-:Y:S02]  /*1f20*/  @!P1 IMAD R31, R22.reuse, UR13, R31 ;  /* 0x0000000d161f9c24 */ /* 0x040fe4000f8e021f */
[----:B-1----:R-:W-:-:S04]  /*1f30*/  @!P1 IMAD.WIDE.U32 R20, R22, UR12, R2 ;  /* 0x0000000c16149c25 */ /* 0x002fc8000f8e0002 */
[----:B------:R-:W-:Y:S02]  /*1f40*/  @!P1 IMAD.IADD R31, R21, 0x1, R31 ;  /* 0x00000001151f9824 */ /* 0x000fe400078e021f */
[C---:B------:R-:W-:Y:S02]  /*1f50*/  IMAD R21, R12.reuse, R15, R13 ;  /* 0x0000000f0c157224 */ /* 0x040fe400078e020d */
[----:B------:R-:W-:Y:S02]  /*1f60*/  @!P1 IMAD R31, R31, UR14, RZ ;  /* 0x0000000e1f1f9c24 */ /* 0x000fe4000f8e02ff */
[----:B------:R-:W-:-:S04]  /*1f70*/  IMAD.WIDE.U32 R12, R12, R14, RZ ;  /* 0x0000000e0c0c7225 */ /* 0x000fc800078e00ff */
[----:B------:R-:W-:Y:S01]  /*1f80*/  @!P1 IMAD.WIDE.U32 R14, R20, UR14, R8 ;  /* 0x0000000e140e9c25 */ /* 0x000fe2000f8e0008 */
[----:B------:R-:W-:Y:S02]  /*1f90*/  LEA R16, P2, R12, R17, 0x2 ;  /* 0x000000110c107211 */ /* 0x000fe400078410ff */
[----:B------:R-:W-:Y:S01]  /*1fa0*/  IADD3 R13, PT, PT, R13, R21, RZ ;  /* 0x000000150d0d7210 */ /* 0x000fe20007ffe0ff */
[----:B------:R-:W-:Y:S01]  /*1fb0*/  @!P1 IMAD R31, R20, UR15, R31 ;  /* 0x0000000f141f9c24 */ /* 0x000fe2000f8e021f */
[----:B0-----:R-:W-:Y:S02]  /*1fc0*/  @!P1 LEA R10, P3, R14, R10, 0x2 ;  /* 0x0000000a0e0a9211 */ /* 0x001fe400078610ff */
[----:B------:R-:W-:Y:S01]  /*1fd0*/  LEA.HI.X R17, R12, R18, R13, 0x2, P2 ;  /* 0x000000120c117211 */ /* 0x000fe200010f140d */
[----:B------:R-:W-:Y:S02]  /*1fe0*/  @!P1 IMAD.IADD R0, R31, 0x1, R15 ;  /* 0x000000011f009824 */ /* 0x000fe400078e020f */
[----:B------:R-:W-:-:S03]  /*1ff0*/  IMAD.MOV.U32 R15, RZ, RZ, RZ ;  /* 0x000000ffff0f7224 */ /* 0x000fc600078e00ff */
[----:B------:R-:W-:Y:S01]  /*2000*/  @!P1 LEA.HI.X R11, R14, R11, R0, 0x2, P3 ;  /* 0x0000000b0e0b9211 */ /* 0x000fe200018f1400 */
[----:B--2---:R0:W-:Y:S04]  /*2010*/  STG.E desc[UR16][R16.64], R29 ;  /* 0x0000001d10007986 */ /* 0x0041e8000c101910 */
[----:B------:R1:W2:Y:S01]  /*2020*/  @!P1 LDG.E R15, desc[UR16][R10.64] ;  /* 0x000000100a0f9981 */ /* 0x0002a2000c1e1900 */
[----:B------:R-:W-:-:S04]  /*2030*/  IADD3 R0, P2, PT, R8, R4, RZ ;  /* 0x0000000408007210 */ /* 0x000fc80007f5e0ff */
[----:B------:R-:W-:Y:S02]  /*2040*/  ISETP.GE.U32.AND P1, PT, R0, UR14, PT ;  /* 0x0000000e00007c0c */ /* 0x000fe4000bf26070 */
[----:B------:R-:W-:-:S04]  /*2050*/  IADD3.X R0, PT, PT, R9, R5, RZ, P2, !PT ;  /* 0x0000000509007210 */ /* 0x000fc800017fe4ff */
[----:B------:R-:W-:Y:S02]  /*2060*/  ISETP.GE.AND.EX P1, PT, R0, UR15, PT, P1 ;  /* 0x0000000f00007c0c */ /* 0x000fe4000bf26310 */
[C---:B------:R-:W-:Y:S02]  /*2070*/  LOP3.LUT R0, R3.reuse, R0, RZ, 0xfc, !PT ;  /* 0x0000000003007212 */ /* 0x040fe400078efcff */
[----:B------:R-:W-:-:S04]  /*2080*/  ISETP.GE.OR.EX P1, PT, R3, UR13, P1, P0 ;  /* 0x0000000d03007c0c */ /* 0x000fc80008f26700 */
[----:B------:R-:W-:-:S13]  /*2090*/  ISETP.LT.OR P1, PT, R0, RZ, P1 ;  /* 0x000000ff0000720c */ /* 0x000fda0000f21670 */
[----:B------:R-:W3:Y:S01]  /*20a0*/  @!P1 LDC.64 R8, c[0x0][0x388] ;  /* 0x0000e200ff089b82 */ /* 0x000ee20000000a00 */
[----:B------:R-:W-:Y:S01]  /*20b0*/  @!P1 IMAD R31, R23, UR12, RZ ;  /* 0x0000000c171f9c24 */ /* 0x000fe2000f8e02ff */
[----:B------:R-:W-:Y:S01]  /*20c0*/  @!P1 IADD3 R21, P0, PT, R4, R6, RZ ;  /* 0x0000000604159210 */ /* 0x000fe20007f1e0ff */
[----:B------:R-:W-:Y:S02]  /*20d0*/  @!P1 IMAD.MOV.U32 R2, RZ, RZ, R24 ;  /* 0x000000ffff029224 */ /* 0x000fe400078e0018 */
[C---:B------:R-:W-:Y:S01]  /*20e0*/  @!P1 IMAD R31, R22.reuse, UR13, R31 ;  /* 0x0000000d161f9c24 */ /* 0x040fe2000f8e021f */
[----:B------:R-:W-:Y:S01]  /*20f0*/  @!P1 IADD3 R4, P2, PT, R21, R4, RZ ;  /* 0x0000000415049210 */ /* 0x000fe20007f5e0ff */
[----:B-1----:R-:W-:-:S03]  /*2100*/  @!P1 IMAD.WIDE.U32 R10, R22, UR12, R2 ;  /* 0x0000000c160a9c25 */ /* 0x002fc6000f8e0002 */
[----:B------:R-:W-:Y:S01]  /*2110*/  @!P1 IADD3.X R5, PT, PT, R5, R5, R7, P2, P0 ;  /* 0x0000000505059210 */ /* 0x000fe200017e0407 */
[----:B------:R-:W-:Y:S02]  /*2120*/  @!P1 IMAD.IADD R31, R11, 0x1, R31 ;  /* 0x000000010b1f9824 */ /* 0x000fe400078e021f */
[----:B------:R-:W-:Y:S02]  /*2130*/  IMAD.MOV.U32 R11, RZ, RZ, RZ ;  /* 0x000000ffff0b7224 */ /* 0x000fe400078e00ff */
[----:B------:R-:W-:Y:S02]  /*2140*/  @!P1 IMAD R31, R31, UR14, RZ ;  /* 0x0000000e1f1f9c24 */ /* 0x000fe4000f8e02ff */
[----:B------:R-:W-:Y:S01]  /*2150*/  @!P1 IMAD.WIDE.U32 R6, R10, UR14, R4 ;  /* 0x0000000e0a069c25 */ /* 0x000fe2000f8e0004 */
[----:B------:R-:W-:-:S03]  /*2160*/  LEA R4, P0, R12, R16, 0x2 ;  /* 0x000000100c047211 */ /* 0x000fc600078010ff */
[----:B------:R-:W-:Y:S01]  /*2170*/  @!P1 IMAD R31, R10, UR15, R31 ;  /* 0x0000000f0a1f9c24 */ /* 0x000fe2000f8e021f */
[----:B------:R-:W-:Y:S02]  /*2180*/  LEA.HI.X R5, R12, R17, R13, 0x2, P0 ;  /* 0x000000110c057211 */ /* 0x000fe400000f140d */
[----:B---3--:R-:W-:Y:S02]  /*2190*/  @!P1 LEA R8, P2, R6, R8, 0x2 ;  /* 0x0000000806089211 */ /* 0x008fe400078410ff */
[----:B------:R-:W-:-:S04]  /*21a0*/  @!P1 IADD3 R0, PT, PT, R31, R7, RZ ;  /* 0x000000071f009210 */ /* 0x000fc80007ffe0ff */
[----:B------:R-:W-:Y:S01]  /*21b0*/  @!P1 LEA.HI.X R9, R6, R9, R0, 0x2, P2 ;  /* 0x0000000906099211 */ /* 0x000fe200010f1400 */
[----:B--2---:R2:W-:Y:S04]  /*21c0*/  STG.E desc[UR16][R4.64], R15 ;  /* 0x0000000f04007986 */ /* 0x0045e8000c101910 */
[----:B------:R-:W3:Y:S01]  /*21d0*/  @!P1 LDG.E R11, desc[UR16][R8.64] ;  /* 0x00000010080b9981 */ /* 0x000ee2000c1e1900 */
[C---:B0-----:R-:W-:Y:S01]  /*21e0*/  IMAD.SHL.U32 R17, R12.reuse, 0x4, RZ ;  /* 0x000000040c117824 */ /* 0x041fe200078e00ff */
[----:B------:R-:W-:Y:S02]  /*21f0*/  SHF.L.U64.HI R13, R12, 0x2, R13 ;  /* 0x000000020c0d7819 */ /* 0x000fe4000001020d */
[----:B------:R-:W-:Y:S02]  /*2200*/  IADD3 R27, P1, PT, R27, 0x4, RZ ;  /* 0x000000041b1b7810 */ /* 0x000fe40007f3e0ff */
[----:B------:R-:W-:-:S03]  /*2210*/  IADD3 R6, P0, PT, R17, R4, RZ ;  /* 0x0000000411067210 */ /* 0x000fc60007f1e0ff */
[----:B------:R-:W-:Y:S01]  /*2220*/  IMAD.X R19, RZ, RZ, R19, P1 ;  /* 0x000000ffff137224 */ /* 0x000fe200008e0613 */
[----:B------:R-:W-:Y:S02]  /*2230*/  IADD3.X R7, PT, PT, R13, R5, RZ, P0, !PT ;  /* 0x000000050d077210 */ /* 0x000fe400007fe4ff */
[----:B------:R-:W-:-:S05]  /*2240*/  IADD3 R17, P0, PT, R6, R17, RZ ;  /* 0x0000001106117210 */ /* 0x000fca0007f1e0ff */
[----:B------:R-:W-:Y:S01]  /*2250*/  IMAD.X R18, R7, 0x1, R13, P0 ;  /* 0x0000000107127824 */ /* 0x000fe200000e060d */
[----:B---3--:R2:W-:Y:S07]  /*2260*/  STG.E desc[UR16][R6.64], R11 ;  /* 0x0000000b06007986 */ /* 0x0085ee000c101910 */
.L_x_9:
[----:B------:R-:W-:Y:S05]  /*2270*/  BRA.U !UP1, `(.L_x_8) ;  /* 0x0000000509f07547 */ /* 0x000fea000b800000 */
[----:B------:R-:W-:Y:S02]  /*2280*/  UISETP.NE.U32.AND UP1, UPT, UR8, 0x1, UPT ;  /* 0x000000010800788c */ /* 0x000fe4000bf25070 */
[----:B------:R-:W-:Y:S02]  /*2290*/  ULOP3.LUT UR6, UR7, 0x1, URZ, 0xc0, !UPT ;  /* 0x0000000107067892 */ /* 0x000fe4000f8ec0ff */
[----:B------:R-:W-:Y:S02]  /*22a0*/  UISETP.NE.AND.EX UP1, UPT, URZ, URZ, UPT, UP1 ;  /* 0x000000ffff00728c */ /* 0x000fe4000bf25310 */
[----:B------:R-:W-:-:S04]  /*22b0*/  UISETP.NE.U32.AND UP0, UPT, UR6, 0x1, UPT ;  /* 0x000000010600788c */ /* 0x000fc8000bf05070 */
[----:B------:R-:W-:-:S03]  /*22c0*/  UISETP.NE.U32.AND.EX UP0, UPT, URZ, URZ, UPT, UP0 ;  /* 0x000000ffff00728c */ /* 0x000fc6000bf05100 */
[----:B------:R-:W-:Y:S08]  /*22d0*/  BRA.U !UP1, `(.L_x_10) ;  /* 0x0000000509087547 */ /* 0x000ff0000b800000 */
[----:B------:R-:W0:Y:S01]  /*22e0*/  LDCU.64 UR6, c[0x0][0x3d8] ;  /* 0x00007b00ff0677ac */ /* 0x000e220008000a00 */
[----:B--2---:R-:W-:Y:S01]  /*22f0*/  MOV R4, R50 ;  /* 0x0000003200047202 */ /* 0x004fe20000000f00 */
[----:B------:R-:W-:Y:S01]  /*2300*/  IMAD.MOV.U32 R5, RZ, RZ, R51 ;  /* 0x000000ffff057224 */ /* 0x000fe200078e0033 */
[----:B------:R-:W2:Y:S01]  /*2310*/  LDCU.128 UR8, c[0x0][0x390] ;  /* 0x00007200ff0877ac */ /* 0x000ea20008000c00 */
[----:B0-----:R-:W-:Y:S02]  /*2320*/  IMAD R0, R19, UR6, RZ ;  /* 0x0000000613007c24 */ /* 0x001fe4000f8e02ff */
[----:B------:R-:W-:Y:S01]  /*2330*/  IMAD.WIDE.U32 R4, R27, UR6, R4 ;  /* 0x000000061b047c25 */ /* 0x000fe2000f8e0004 */
[----:B--2---:R-:W-:-:S03]  /*2340*/  ISETP.GE.U32.AND P0, PT, R24, UR8, PT ;  /* 0x0000000818007c0c */ /* 0x004fc6000bf06070 */
[----:B------:R-:W-:Y:S01]  /*2350*/  IMAD R7, R27, UR7, R0 ;  /* 0x000000071b077c24 */ /* 0x000fe2000f8e0200 */
[----:B------:R-:W-:-:S03]  /*2360*/  ISETP.GE.U32.AND P1, PT, R4, UR10, PT ;  /* 0x0000000a04007c0c */ /* 0x000fc6000bf26070 */
[----:B------:R-:W-:-:S05]  /*2370*/  IMAD.IADD R5, R5, 0x1, R7 ;  /* 0x0000000105057824 */ /* 0x000fca00078e0207 */
[----:B------:R-:W-:Y:S02]  /*2380*/  ISETP.GE.AND.EX P1, PT, R5, UR11, PT, P1 ;  /* 0x0000000b05007c0c */ /* 0x000fe4000bf26310 */
[C---:B------:R-:W-:Y:S02]  /*2390*/  LOP3.LUT R0, R3.reuse, R5, RZ, 0xfc, !PT ;  /* 0x0000000503007212 */ /* 0x040fe400078efcff */
[----:B------:R-:W-:-:S04]  /*23a0*/  ISETP.GE.OR.EX P1, PT, R3, UR9, P1, P0 ;  /* 0x0000000903007c0c */ /* 0x000fc80008f26700 */
[----:B------:R-:W-:Y:S01]  /*23b0*/  ISETP.LT.OR P1, PT, R0, RZ, P1 ;  /* 0x000000ff0000720c */ /* 0x000fe20000f21670 */
[----:B------:R-:W-:-:S12]  /*23c0*/  HFMA2 R0, -RZ, RZ, 0, 0 ;  /* 0x00000000ff007431 */ /* 0x000fd800000001ff */
[----:B------:R-:W0:Y:S01]  /*23d0*/  @!P1 LDC.64 R6, c[0x0][0x388] ;  /* 0x0000e200ff069b82 */ /* 0x000e220000000a00 */
[----:B------:R-:W-:Y:S01]  /*23e0*/  @!P1 MOV R2, R24 ;  /* 0x0000001800029202 */ /* 0x000fe20000000f00 */
[----:B-1----:R-:W-:-:S04]  /*23f0*/  @!P1 IMAD R11, R23, UR8, RZ ;  /* 0x00000008170b9c24 */ /* 0x002fc8000f8e02ff */
[----:B------:R-:W-:-:S04]  /*2400*/  @!P1 IMAD.WIDE.U32 R8, R22, UR8, R2 ;  /* 0x0000000816089c25 */ /* 0x000fc8000f8e0002 */
[----:B------:R-:W-:-:S04]  /*2410*/  @!P1 IMAD R11, R22, UR9, R11 ;  /* 0x00000009160b9c24 */ /* 0x000fc8000f8e020b */
[----:B------:R-:W-:-:S04]  /*2420*/  @!P1 IMAD.IADD R11, R9, 0x1, R11 ;  /* 0x00000001090b9824 */ /* 0x000fc800078e020b */
[----:B------:R-:W-:Y:S02]  /*2430*/  @!P1 IMAD R9, R11, UR10, RZ ;  /* 0x0000000a0b099c24 */ /* 0x000fe4000f8e02ff */
[----:B------:R-:W-:-:S04]  /*2440*/  @!P1 IMAD.WIDE.U32 R10, R8, UR10, R4 ;  /* 0x0000000a080a9c25 */ /* 0x000fc8000f8e0004 */
[----:B------:R-:W-:Y:S01]  /*2450*/  @!P1 IMAD R9, R8, UR11, R9 ;  /* 0x0000000b08099c24 */ /* 0x000fe2000f8e0209 */
[----:B0-----:R-:W-:-:S03]  /*2460*/  @!P1 LEA R8, P2, R10, R6, 0x2 ;  /* 0x000000060a089211 */ /* 0x001fc600078410ff */
[----:B------:R-:W-:-:S05]  /*2470*/  @!P1 IMAD.IADD R9, R9, 0x1, R11 ;  /* 0x0000000109099824 */ /* 0x000fca00078e020b */
[----:B------:R-:W-:-:S05]  /*2480*/  @!P1 LEA.HI.X R9, R10, R7, R9, 0x2, P2 ;  /* 0x000000070a099211 */ /* 0x000fca00010f1409 */
[----:B------:R0:W2:Y:S01]  /*2490*/  @!P1 LDG.E R0, desc[UR16][R8.64] ;  /* 0x0000001008009981 */ /* 0x0000a2000c1e1900 */
[----:B------:R-:W-:-:S04]  /*24a0*/  IADD3 R6, P2, PT, R4, UR6, RZ ;  /* 0x0000000604067c10 */ /* 0x000fc8000ff5e0ff */
[----:B------:R-:W-:Y:S02]  /*24b0*/  ISETP.GE.U32.AND P1, PT, R6, UR10, PT ;  /* 0x0000000a06007c0c */ /* 0x000fe4000bf26070 */
[----:B------:R-:W-:-:S04]  /*24c0*/  IADD3.X R7, PT, PT, R5, UR7, RZ, P2, !PT ;  /* 0x0000000705077c10 */ /* 0x000fc800097fe4ff */
[----:B------:R-:W-:Y:S02]  /*24d0*/  ISETP.GE.AND.EX P1, PT, R7, UR11, PT, P1 ;  /* 0x0000000b07007c0c */ /* 0x000fe4000bf26310 */
[C---:B------:R-:W-:Y:S02]  /*24e0*/  LOP3.LUT R2, R3.reuse, R7, RZ, 0xfc, !PT ;  /* 0x0000000703027212 */ /* 0x040fe400078efcff */
[----:B------:R-:W-:-:S04]  /*24f0*/  ISETP.GE.OR.EX P1, PT, R3, UR9, P1, P0 ;  /* 0x0000000903007c0c */ /* 0x000fc80008f26700 */
[----:B------:R-:W-:-:S13]  /*2500*/  ISETP.LT.OR P1, PT, R2, RZ, P1 ;  /* 0x000000ff0200720c */ /* 0x000fda0000f21670 */
[----:B------:R-:W1:Y:S01]  /*2510*/  @!P1 LDC.64 R4, c[0x0][0x388] ;  /* 0x0000e200ff049b82 */ /* 0x000e620000000a00 */
[----:B------:R-:W-:Y:S02]  /*2520*/  @!P1 IMAD R11, R23, UR8, RZ ;  /* 0x00000008170b9c24 */ /* 0x000fe4000f8e02ff */
[----:B------:R-:W-:Y:S02]  /*2530*/  @!P1 IMAD.MOV.U32 R2, RZ, RZ, R24 ;  /* 0x000000ffff029224 */ /* 0x000fe400078e0018 */
[C---:B------:R-:W-:Y:S02]  /*2540*/  @!P1 IMAD R11, R22.reuse, UR9, R11 ;  /* 0x00000009160b9c24 */ /* 0x040fe4000f8e020b */
[----:B0-----:R-:W-:-:S04]  /*2550*/  @!P1 IMAD.WIDE.U32 R8, R22, UR8, R2 ;  /* 0x0000000816089c25 */ /* 0x001fc8000f8e0002 */
[----:B------:R-:W-:Y:S01]  /*2560*/  @!P1 IMAD.IADD R11, R9, 0x1, R11 ;  /* 0x00000001090b9824 */ /* 0x000fe200078e020b */
[----:B------:R-:W-:Y:S01]  /*2570*/  MOV R9, R18 ;  /* 0x0000001200097202 */ /* 0x000fe20000000f00 */
[----:B------:R-:W-:-:S04]  /*2580*/  @!P1 IMAD.WIDE.U32 R6, R8, UR10, R6 ;  /* 0x0000000a08069c25 */ /* 0x000fc8000f8e0006 */
[----:B------:R-:W-:-:S04]  /*2590*/  @!P1 IMAD R11, R11, UR10, RZ ;  /* 0x0000000a0b0b9c24 */ /* 0x000fc8000f8e02ff */
[----:B------:R-:W-:Y:S01]  /*25a0*/  @!P1 IMAD R11, R8, UR11, R11 ;  /* 0x0000000b080b9c24 */ /* 0x000fe2000f8e020b */
[----:B------:R-:W0:Y:S01]  /*25b0*/  LDCU.128 UR8, c[0x0][0x3e0] ;  /* 0x00007c00ff0877ac */ /* 0x000e220008000c00 */
[----:B------:R-:W-:Y:S01]  /*25c0*/  IMAD.MOV.U32 R8, RZ, RZ, R17 ;  /* 0x000000ffff087224 */ /* 0x000fe200078e0011 */
[----:B-1----:R-:W-:Y:S02]  /*25d0*/  @!P1 LEA R4, P0, R6, R4, 0x2 ;  /* 0x0000000406049211 */ /* 0x002fe400078010ff */
[----:B------:R-:W-:Y:S01]  /*25e0*/  @!P1 IADD3 R2, PT, PT, R11, R7, RZ ;  /* 0x000000070b029210 */ /* 0x000fe20007ffe0ff */
[----:B------:R-:W-:-:S03]  /*25f0*/  IMAD.MOV.U32 R11, RZ, RZ, RZ ;  /* 0x000000ffff0b7224 */ /* 0x000fc600078e00ff */
[----:B------:R-:W-:Y:S01]  /*2600*/  @!P1 LEA.HI.X R5, R6, R5, R2, 0x2, P0 ;  /* 0x0000000506059211 */ /* 0x000fe200000f1402 */
[----:B--2---:R3:W-:Y:S04]  /*2610*/  STG.E desc[UR16][R8.64], R0 ;  /* 0x0000000008007986 */ /* 0x0047e8000c101910 */
[----:B------:R-:W2:Y:S01]  /*2620*/  @!P1 LDG.E R11, desc[UR16][R4.64] ;  /* 0x00000010040b9981 */ /* 0x000ea2000c1e1900 */
[----:B0-----:R-:W-:Y:S01]  /*2630*/  UIMAD UR11, UR11, UR8, URZ ;  /* 0x000000080b0b72a4 */ /* 0x001fe2000f8e02ff */
[----:B------:R-:W-:Y:S01]  /*2640*/  IADD3 R27, P1, PT, R27, 0x2, RZ ;  /* 0x000000021b1b7810 */ /* 0x000fe20007f3e0ff */
[----:B------:R-:W-:Y:S02]  /*2650*/  UIMAD.WIDE.U32 UR6, UR10, UR8, URZ ;  /* 0x000000080a0672a5 */ /* 0x000fe4000f8e00ff */
[----:B------:R-:W-:-:S02]  /*2660*/  UIMAD UR9, UR10, UR9, UR11 ;  /* 0x000000090a0972a4 */ /* 0x000fc4000f8e020b */
[----:B------:R-:W-:Y:S01]  /*2670*/  USHF.L.U32 UR8, UR6, 0x2, URZ ;  /* 0x0000000206087899 */ /* 0x000fe200080006ff */
[----:B------:R-:W-:Y:S01]  /*2680*/  IMAD.X R19, RZ, RZ, R19, P1 ;  /* 0x000000ffff137224 */ /* 0x000fe200008e0613 */
[----:B------:R-:W-:-:S04]  /*2690*/  UIADD3 UR9, UPT, UPT, UR7, UR9, URZ ;  /* 0x0000000907097290 */ /* 0x000fc8000fffe0ff */
[----:B------:R-:W-:Y:S01]  /*26a0*/  USHF.L.U64.HI UR9, UR6, 0x2, UR9 ;  /* 0x0000000206097899 */ /* 0x000fe20008010209 */
[----:B------:R-:W-:-:S05]  /*26b0*/  IADD3 R6, P0, PT, R17, UR8, RZ ;  /* 0x0000000811067c10 */ /* 0x000fca000ff1e0ff */
[----:B------:R-:W-:Y:S02]  /*26c0*/  IADD3.X R7, PT, PT, R18, UR9, RZ, P0, !PT ;  /* 0x0000000912077c10 */ /* 0x000fe400087fe4ff */
[----:B------:R-:W-:-:S04]  /*26d0*/  IADD3 R17, P0, PT, R6, UR8, RZ ;  /* 0x0000000806117c10 */ /* 0x000fc8000ff1e0ff */
[----:B------:R-:W-:Y:S01]  /*26e0*/  IADD3.X R18, PT, PT, R7, UR9, RZ, P0, !PT ;  /* 0x0000000907127c10 */ /* 0x000fe200087fe4ff */
[----:B--2---:R3:W-:Y:S08]  /*26f0*/  STG.E desc[UR16][R6.64], R11 ;  /* 0x0000000b06007986 */ /* 0x0047f0000c101910 */
.L_x_10:
[----:B------:R-:W-:Y:S05]  /*2700*/  BRA.U UP0, `(.L_x_8) ;  /* 0x0000000100cc7547 */ /* 0x000fea000b800000 */
[----:B------:R-:W0:Y:S01]  /*2710*/  LDCU.64 UR6, c[0x0][0x3d8] ;  /* 0x00007b00ff0677ac */ /* 0x000e220008000a00 */
[----:B--2---:R-:W2:Y:S01]  /*2720*/  LDC.64 R4, c[0x0][0x398] ;  /* 0x0000e600ff047b82 */ /* 0x004ea20000000a00 */
[----:B-1----:R-:W-:Y:S01]  /*2730*/  MOV R13, R51 ;  /* 0x00000033000d7202 */ /* 0x002fe20000000f00 */
[----:B------:R-:W-:Y:S01]  /*2740*/  IMAD.MOV.U32 R12, RZ, RZ, R50 ;  /* 0x000000ffff0c7224 */ /* 0x000fe200078e0032 */
[----:B------:R-:W-:Y:S01]  /*2750*/  BSSY.RECONVERGENT B0, `(.L_x_11) ;  /* 0x0000025000007945 */ /* 0x000fe20003800200 */
[----:B------:R-:W-:-:S04]  /*2760*/  IMAD.MOV.U32 R15, RZ, RZ, RZ ;  /* 0x000000ffff0f7224 */ /* 0x000fc800078e00ff */
[----:B---3--:R-:W1:Y:S08]  /*2770*/  LDC.64 R10, c[0x0][0x390] ;  /* 0x0000e400ff0a7b82 */ /* 0x008e700000000a00 */
[----:B------:R-:W3:Y:S01]  /*2780*/  LDC.64 R6, c[0x0][0x3e0] ;  /* 0x0000f800ff067b82 */ /* 0x000ee20000000a00 */
[----:B0-----:R-:W-:Y:S02]  /*2790*/  IMAD R0, R19, UR6, RZ ;  /* 0x0000000613007c24 */ /* 0x001fe4000f8e02ff */
[----:B------:R-:W-:-:S04]  /*27a0*/  IMAD.WIDE.U32 R12, R27, UR6, R12 ;  /* 0x000000061b0c7c25 */ /* 0x000fc8000f8e000c */
[----:B------:R-:W-:Y:S01]  /*27b0*/  IMAD R27, R27, UR7, R0 ;  /* 0x000000071b1b7c24 */ /* 0x000fe2000f8e0200 */
[----:B--2---:R-:W-:Y:S01]  /*27c0*/  ISETP.GE.U32.AND P0, PT, R12, R4, PT ;  /* 0x000000040c00720c */ /* 0x004fe20003f06070 */
[----:B------:R-:W0:Y:S02]  /*27d0*/  LDC.64 R8, c[0x0][0x3e8] ;  /* 0x0000fa00ff087b82 */ /* 0x000e240000000a00 */
[----:B------:R-:W-:Y:S01]  /*27e0*/  IMAD.IADD R14, R13, 0x1, R27 ;  /* 0x000000010d0e7824 */ /* 0x000fe200078e021b */
[----:B-1----:R-:W-:-:S04]  /*27f0*/  ISETP.GE.U32.AND P1, PT, R24, R10, PT ;  /* 0x0000000a1800720c */ /* 0x002fc80003f26070 */
[----:B------:R-:W-:-:S04]  /*2800*/  ISETP.GE.AND.EX P0, PT, R14, R5, PT, P0 ;  /* 0x000000050e00720c */ /* 0x000fc80003f06300 */
[C---:B------:R-:W-:Y:S02]  /*2810*/  ISETP.GE.OR.EX P0, PT, R3.reuse, R11, P0, P1 ;  /* 0x0000000b0300720c */ /* 0x040fe40000706710 */
[----:B------:R-:W-:-:S04]  /*2820*/  LOP3.LUT R3, R3, R14, RZ, 0xfc, !PT ;  /* 0x0000000e03037212 */ /* 0x000fc800078efcff */
[----:B------:R-:W-:-:S13]  /*2830*/  ISETP.LT.OR P0, PT, R3, RZ, P0 ;  /* 0x000000ff0300720c */ /* 0x000fda0000701670 */
[----:B---3--:R-:W-:Y:S05]  /*2840*/  @P0 BRA `(.L_x_12) ;  /* 0x0000000000540947 */ /* 0x008fea0003800000 */
[----:B------:R-:W1:Y:S01]  /*2850*/  LDCU.64 UR6, c[0x0][0x3d0] ;  /* 0x00007a00ff0677ac */ /* 0x000e620008000a00 */
[----:B------:R-:W-:Y:S01]  /*2860*/  MOV R2, R54 ;  /* 0x0000003600027202 */ /* 0x000fe20000000f00 */
[----:B------:R-:W-:Y:S02]  /*2870*/  IMAD.MOV.U32 R3, RZ, RZ, R56 ;  /* 0x000000ffff037224 */ /* 0x000fe400078e0038 */
[----:B------:R-:W-:Y:S02]  /*2880*/  IMAD R0, R23, R10, RZ ;  /* 0x0000000a17007224 */ /* 0x000fe400078e02ff */
[----:B-1----:R-:W-:Y:S02]  /*2890*/  IMAD R13, R53, UR6, RZ ;  /* 0x00000006350d7c24 */ /* 0x002fe4000f8e02ff */
[----:B------:R-:W-:-:S04]  /*28a0*/  IMAD.WIDE.U32 R2, R52, UR6, R2 ;  /* 0x0000000634027c25 */ /* 0x000fc8000f8e0002 */
[----:B------:R-:W-:Y:S01]  /*28b0*/  IMAD R13, R52, UR7, R13 ;  /* 0x00000007340d7c24 */ /* 0x000fe2000f8e020d */
[----:B------:R-:W1:Y:S03]  /*28c0*/  LDCU.64 UR6, c[0x0][0x388] ;  /* 0x00007100ff0677ac */ /* 0x000e660008000a00 */
[----:B------:R-:W-:Y:S02]  /*28d0*/  IMAD.IADD R3, R13, 0x1, R3 ;  /* 0x000000010d037824 */ /* 0x000fe400078e0203 */
[C---:B------:R-:W-:Y:S02]  /*28e0*/  IMAD R13, R22.reuse, R11, R0 ;  /* 0x0000000b160d7224 */ /* 0x040fe400078e0200 */
[----:B------:R-:W-:-:S04]  /*28f0*/  IMAD.WIDE.U32 R10, R22, R10, R2 ;  /* 0x0000000a160a7225 */ /* 0x000fc800078e0002 */
[----:B------:R-:W-:Y:S01]  /*2900*/  IMAD.MOV.U32 R2, RZ, RZ, R12 ;  /* 0x000000ffff027224 */ /* 0x000fe200078e000c */
[----:B------:R-:W-:-:S05]  /*2910*/  IADD3 R3, PT, PT, R13, R11, RZ ;  /* 0x0000000b0d037210 */ /* 0x000fca0007ffe0ff */
[-C--:B------:R-:W-:Y:S02]  /*2920*/  IMAD R0, R3, R4.reuse, RZ ;  /* 0x0000000403007224 */ /* 0x080fe400078e02ff */
[----:B------:R-:W-:Y:S02]  /*2930*/  IMAD.MOV.U32 R3, RZ, RZ, R14 ;  /* 0x000000ffff037224 */ /* 0x000fe400078e000e */
[C---:B------:R-:W-:Y:S02]  /*2940*/  IMAD R5, R10.reuse, R5, R0 ;  /* 0x000000050a057224 */ /* 0x040fe400078e0200 */
[----:B------:R-:W-:-:S03]  /*2950*/  IMAD.WIDE.U32 R2, R10, R4, R2 ;  /* 0x000000040a027225 */ /* 0x000fc600078e0002 */
[----:B-1----:R-:W-:Y:S02]  /*2960*/  LEA R4, P0, R2, UR6, 0x2 ;  /* 0x0000000602047c11 */ /* 0x002fe4000f8010ff */
[----:B------:R-:W-:-:S04]  /*2970*/  IADD3 R3, PT, PT, R3, R5, RZ ;  /* 0x0000000503037210 */ /* 0x000fc80007ffe0ff */
[----:B------:R-:W-:-:S05]  /*2980*/  LEA.HI.X R5, R2, UR7, R3, 0x2, P0 ;  /* 0x0000000702057c11 */ /* 0x000fca00080f1403 */
[----:B------:R1:W5:Y:S02]  /*2990*/  LDG.E R15, desc[UR16][R4.64] ;  /* 0x00000010040f7981 */ /* 0x000364000c1e1900 */
.L_x_12:
[----:B------:R-:W-:Y:S05]  /*29a0*/  BSYNC.RECONVERGENT B0 ;  /* 0x0000000000007941 */ /* 0x000fea0003800200 */
.L_x_11:
[----:B------:R-:W-:Y:S02]  /*29b0*/  IMAD.MOV.U32 R2, RZ, RZ, R17 ;  /* 0x000000ffff027224 */ /* 0x000fe400078e0011 */
[----:B------:R-:W-:Y:S02]  /*29c0*/  IMAD.MOV.U32 R3, RZ, RZ, R18 ;  /* 0x000000ffff037224 */ /* 0x000fe400078e0012 */
[-C--:B0-----:R-:W-:Y:S02]  /*29d0*/  IMAD R9, R9, R6.reuse, RZ ;  /* 0x0000000609097224 */ /* 0x081fe400078e02ff */
[C---:B-1----:R-:W-:Y:S01]  /*29e0*/  IMAD.WIDE.U32 R4, R8.reuse, R6, RZ ;  /* 0x0000000608047225 */ /* 0x042fe200078e00ff */
[----:B-----5:R0:W-:Y:S03]  /*29f0*/  STG.E desc[UR16][R2.64], R15 ;  /* 0x0000000f02007986 */ /* 0x0201e6000c101910 */
[----:B------:R-:W-:Y:S01]  /*2a00*/  IMAD R7, R8, R7, R9 ;  /* 0x0000000708077224 */ /* 0x000fe200078e0209 */
[----:B------:R-:W-:-:S04]  /*2a10*/  LEA R17, P0, R4, R17, 0x2 ;  /* 0x0000001104117211 */ /* 0x000fc800078010ff */
[----:B------:R-:W-:-:S04]  /*2a20*/  IADD3 R7, PT, PT, R5, R7, RZ ;  /* 0x0000000705077210 */ /* 0x000fc80007ffe0ff */
[----:B0-----:R-:W-:-:S07]  /*2a30*/  LEA.HI.X R18, R4, R18, R7, 0x2, P0 ;  /* 0x0000001204127211 */ /* 0x001fce00000f1407 */
.L_x_8:
[----:B------:R-:W0:Y:S01]  /*2a40*/  LDCU.64 UR6, c[0x0][0x3a0] ;  /* 0x00007400ff0677ac */ /* 0x000e220008000a00 */
[----:B------:R-:W-:-:S05]  /*2a50*/  IADD3 R52, P0, PT, R52, 0x1, RZ ;  /* 0x0000000134347810 */ /* 0x000fca0007f1e0ff */
[----:B------:R-:W-:Y:S01]  /*2a60*/  IMAD.X R53, RZ, RZ, R53, P0 ;  /* 0x000000ffff357224 */ /* 0x000fe200000e0635 */
[----:B0-----:R-:W-:-:S04]  /*2a70*/  ISETP.NE.U32.AND P0, PT, R52, UR6, PT ;  /* 0x0000000634007c0c */ /* 0x001fc8000bf05070 */
[----:B------:R-:W-:-:S13]  /*2a80*/  ISETP.NE.AND.EX P0, PT, R53, UR7, PT, P0 ;  /* 0x0000000735007c0c */ /* 0x000fda000bf05300 */
[----:B------:R-:W-:Y:S05]  /*2a90*/  @P0 BRA `(.L_x_13) ;  /* 0xffffffe000780947 */ /* 0x000fea000383ffff */
[----:B------:R-:W4:Y:S01]  /*2aa0*/  LDL.LU R2, [R1+0x2c] ;  /* 0x00002c0001027983 */ /* 0x000f220000300800 */
[----:B------:R-:W4:Y:S01]  /*2ab0*/  LDCU UR6, c[0x0][0x360] ;  /* 0x00006c00ff0677ac */ /* 0x000f220008000800 */
[----:B---3--:R-:W4:Y:S01]  /*2ac0*/  LDC R0, c[0x0][0x370] ;  /* 0x0000dc00ff007b82 */ /* 0x008f220000000800 */
[----:B------:R-:W0:Y:S01]  /*2ad0*/  LDCU.64 UR8, c[0x0][0x380] ;  /* 0x00007000ff0877ac */ /* 0x000e220008000a00 */
[----:B----4-:R-:W-:-:S05]  /*2ae0*/  IMAD R0, R0, UR6, R2 ;  /* 0x0000000600007c24 */ /* 0x010fca000f8e0202 */
[----:B------:R3:W-:Y:S01]  /*2af0*/  STL [R1+0x2c], R0 ;  /* 0x00002c0001007387 */ /* 0x0007e20000100800 */
[----:B0-----:R-:W-:Y:S02]  /*2b00*/  ISETP.GE.U32.AND P0, PT, R0, UR8, PT ;  /* 0x0000000800007c0c */ /* 0x001fe4000bf06070 */
[----:B------:R-:W-:-:S04]  /*2b10*/  SHF.R.S32.HI R3, RZ, 0x1f, R0 ;  /* 0x0000001fff037819 */ /* 0x000fc80000011400 */
[----:B------:R-:W-:-:S13]  /*2b20*/  ISETP.GE.AND.EX P0, PT, R3, UR9, PT, P0 ;  /* 0x0000000903007c0c */ /* 0x000fda000bf06300 */
[----:B---3--:R-:W-:Y:S05]  /*2b30*/  @!P0 BRA `(.L_x_14) ;  /* 0xffffffd400948947 */ /* 0x008fea000383ffff */
[----:B------:R-:W-:Y:S05]  /*2b40*/  EXIT ;  /* 0x000000000000794d */ /* 0x000fea0003800000 */
        .weak           $__internal_0_$__cuda_sm20_div_s64
        .type           $__internal_0_$__cuda_sm20_div_s64,@function
        .size           $__internal_0_$__cuda_sm20_div_s64,(.L_x_34 - $__internal_0_$__cuda_sm20_div_s64)
$__internal_0_$__cuda_sm20_div_s64:
[-C--:B------:R-:W-:Y:S02]  /*2b50*/  IADD3 R6, P1, PT, RZ, -R9.reuse, RZ ;  /* 0x80000009ff067210 */ /* 0x080fe40007f3e0ff */
[----:B------:R-:W-:Y:S02]  /*2b60*/  ISETP.GE.AND P0, PT, R8, RZ, PT ;  /* 0x000000ff0800720c */ /* 0x000fe40003f06270 */
[----:B------:R-:W-:Y:S01]  /*2b70*/  ISETP.GE.AND P3, PT, R11, RZ, PT ;  /* 0x000000ff0b00720c */ /* 0x000fe20003f66270 */
[----:B------:R-:W-:Y:S01]  /*2b80*/  IMAD.X R7, RZ, RZ, ~R8, P1 ;  /* 0x000000ffff077224 */ /* 0x000fe200008e0e08 */
[----:B------:R-:W-:-:S04]  /*2b90*/  SEL R6, R6, R9, !P0 ;  /* 0x0000000906067207 */ /* 0x000fc80004000000 */
[----:B------:R-:W-:-:S04]  /*2ba0*/  SEL R7, R7, R8, !P0 ;  /* 0x0000000807077207 */ /* 0x000fc80004000000 */
[----:B------:R-:W0:Y:S08]  /*2bb0*/  I2F.U64.RP R10, R6 ;  /* 0x00000006000a7312 */ /* 0x000e300000309000 */
[----:B0-----:R-:W0:Y:S02]  /*2bc0*/  MUFU.RCP R10, R10 ;  /* 0x0000000a000a7308 */ /* 0x001e240000001000 */
[----:B0-----:R-:W-:-:S06]  /*2bd0*/  IADD3 R12, PT, PT, R10, 0x1ffffffe, RZ ;  /* 0x1ffffffe0a0c7810 */ /* 0x001fcc0007ffe0ff */
[----:B------:R-:W0:Y:S02]  /*2be0*/  F2I.U64.TRUNC R12, R12 ;  /* 0x0000000c000c7311 */ /* 0x000e24000020d800 */
[----:B0-----:R-:W-:-:S04]  /*2bf0*/  IMAD.WIDE.U32 R14, R12, R6, RZ ;  /* 0x000000060c0e7225 */ /* 0x001fc800078e00ff */
[----:B------:R-:W-:Y:S01]  /*2c00*/  IMAD R15, R12, R7, R15 ;  /* 0x000000070c0f7224 */ /* 0x000fe200078e020f */
[----:B------:R-:W-:-:S03]  /*2c10*/  IADD3 R17, P0, PT, RZ, -R14, RZ ;  /* 0x8000000eff117210 */ /* 0x000fc60007f1e0ff */
[----:B------:R-:W-:Y:S02]  /*2c20*/  IMAD R15, R13, R6, R15 ;  /* 0x000000060d0f7224 */ /* 0x000fe400078e020f */
[----:B------:R-:W-:-:S04]  /*2c30*/  IMAD.HI.U32 R14, R12, R17, RZ ;  /* 0x000000110c0e7227 */ /* 0x000fc800078e00ff */
[----:B------:R-:W-:Y:S02]  /*2c40*/  IMAD.X R19, RZ, RZ, ~R15, P0 ;  /* 0x000000ffff137224 */ /* 0x000fe400000e0e0f */
[----:B------:R-:W-:Y:S02]  /*2c50*/  IMAD.MOV.U32 R15, RZ, RZ, R12 ;  /* 0x000000ffff0f7224 */ /* 0x000fe400078e000c */
[-C--:B------:R-:W-:Y:S02]  /*2c60*/  IMAD R21, R13, R19.reuse, RZ ;  /* 0x000000130d157224 */ /* 0x080fe400078e02ff */
[----:B------:R-:W-:-:S04]  /*2c70*/  IMAD.WIDE.U32 R14, P0, R12, R19, R14 ;  /* 0x000000130c0e7225 */ /* 0x000fc8000780000e */
[----:B------:R-:W-:-:S04]  /*2c80*/  IMAD.HI.U32 R19, R13, R19, RZ ;  /* 0x000000130d137227 */ /* 0x000fc800078e00ff */
[----:B------:R-:W-:Y:S01]  /*2c90*/  IMAD.HI.U32 R14, P1, R13, R17, R14 ;  /* 0x000000110d0e7227 */ /* 0x000fe2000782000e */
[----:B------:R-:W-:-:S04]  /*2ca0*/  IADD3.X R10, PT, PT, R19, R13, RZ, P0, !PT ;  /* 0x0000000d130a7210 */ /* 0x000fc800007fe4ff */
[----:B------:R-:W-:Y:S02]  /*2cb0*/  IADD3 R15, P2, PT, R21, R14, RZ ;  /* 0x0000000e150f7210 */ /* 0x000fe40007f5e0ff */
[----:B------:R-:W-:Y:S02]  /*2cc0*/  IADD3 R21, P4, PT, RZ, -R16, RZ ;  /* 0x80000010ff157210 */ /* 0x000fe40007f9e0ff */
[----:B------:R-:W-:Y:S01]  /*2cd0*/  IADD3.X R17, PT, PT, RZ, RZ, R10, P2, P1 ;  /* 0x000000ffff117210 */ /* 0x000fe200017e240a */
[----:B------:R-:W-:Y:S01]  /*2ce0*/  IMAD.WIDE.U32 R12, R15, R6, RZ ;  /* 0x000000060f0c7225 */ /* 0x000fe200078e00ff */
[----:B------:R-:W-:-:S03]  /*2cf0*/  SEL R21, R21, R16, !P3 ;  /* 0x0000001015157207 */ /* 0x000fc60005800000 */
[----:B------:R-:W-:Y:S01]  /*2d00*/  IMAD R10, R15, R7, R13 ;  /* 0x000000070f0a7224 */ /* 0x000fe200078e020d */
[----:B------:R-:W-:-:S03]  /*2d10*/  IADD3 R13, P0, PT, RZ, -R12, RZ ;  /* 0x8000000cff0d7210 */ /* 0x000fc60007f1e0ff */
[----:B------:R-:W-:Y:S02]  /*2d20*/  IMAD R10, R17, R6, R10 ;  /* 0x00000006110a7224 */ /* 0x000fe400078e020a */
[----:B------:R-:W-:-:S04]  /*2d30*/  IMAD.HI.U32 R14, R15, R13, RZ ;  /* 0x0000000d0f0e7227 */ /* 0x000fc800078e00ff */
[----:B------:R-:W-:-:S04]  /*2d40*/  IMAD.X R10, RZ, RZ, ~R10, P0 ;  /* 0x000000ffff0a7224 */ /* 0x000fc800000e0e0a */
[----:B------:R-:W-:-:S04]  /*2d50*/  IMAD.WIDE.U32 R14, P0, R15, R10, R14 ;  /* 0x0000000a0f0e7225 */ /* 0x000fc8000780000e */
[C---:B------:R-:W-:Y:S02]  /*2d60*/  IMAD R12, R17.reuse, R10, RZ ;  /* 0x0000000a110c7224 */ /* 0x040fe400078e02ff */
[----:B------:R-:W-:-:S04]  /*2d70*/  IMAD.HI.U32 R15, P1, R17, R13, R14 ;  /* 0x0000000d110f7227 */ /* 0x000fc8000782000e */
[----:B------:R-:W-:Y:S01]  /*2d80*/  IMAD.X R14, RZ, RZ, ~R11, P4 ;  /* 0x000000ffff0e7224 */ /* 0x000fe200020e0e0b */
[----:B------:R-:W-:Y:S01]  /*2d90*/  IADD3 R15, P2, PT, R12, R15, RZ ;  /* 0x0000000f0c0f7210 */ /* 0x000fe20007f5e0ff */
[----:B------:R-:W-:-:S03]  /*2da0*/  IMAD.HI.U32 R10, R17, R10, RZ ;  /* 0x0000000a110a7227 */ /* 0x000fc600078e00ff */
[----:B------:R-:W-:Y:S01]  /*2db0*/  SEL R14, R14, R11, !P3 ;  /* 0x0000000b0e0e7207 */ /* 0x000fe20005800000 */
[----:B------:R-:W-:Y:S01]  /*2dc0*/  IMAD.HI.U32 R12, R15, R21, RZ ;  /* 0x000000150f0c7227 */ /* 0x000fe200078e00ff */
[----:B------:R-:W-:-:S03]  /*2dd0*/  IADD3.X R17, PT, PT, R10, R17, RZ, P0, !PT ;  /* 0x000000110a117210 */ /* 0x000fc600007fe4ff */
[----:B------:R-:W-:Y:S01]  /*2de0*/  IMAD.MOV.U32 R13, RZ, RZ, RZ ;  /* 0x000000ffff0d7224 */ /* 0x000fe200078e00ff */
[----:B------:R-:W-:Y:S01]  /*2df0*/  IADD3.X R17, PT, PT, RZ, RZ, R17, P2, P1 ;  /* 0x000000ffff117210 */ /* 0x000fe200017e2411 */
[----:B------:R-:W-:-:S04]  /*2e00*/  IMAD.WIDE.U32 R12, R15, R14, R12 ;  /* 0x0000000e0f0c7225 */ /* 0x000fc800078e000c */
[C---:B------:R-:W-:Y:S02]  /*2e10*/  IMAD R15, R17.reuse, R14, RZ ;  /* 0x0000000e110f7224 */ /* 0x040fe400078e02ff */
[----:B------:R-:W-:-:S04]  /*2e20*/  IMAD.HI.U32 R12, P0, R17, R21, R12 ;  /* 0x00000015110c7227 */ /* 0x000fc8000780000c */
[----:B------:R-:W-:Y:S01]  /*2e30*/  IMAD.HI.U32 R10, R17, R14, RZ ;  /* 0x0000000e110a7227 */ /* 0x000fe200078e00ff */
[----:B------:R-:W-:-:S03]  /*2e40*/  IADD3 R15, P1, PT, R15, R12, RZ ;  /* 0x0000000c0f0f7210 */ /* 0x000fc60007f3e0ff */
[----:B------:R-:W-:Y:S02]  /*2e50*/  IMAD.X R10, RZ, RZ, R10, P0 ;  /* 0x000000ffff0a7224 */ /* 0x000fe400000e060a */
[----:B------:R-:W-:-:S03]  /*2e60*/  IMAD.WIDE.U32 R12, R15, R6, RZ ;  /* 0x000000060f0c7225 */ /* 0x000fc600078e00ff */
[----:B------:R-:W-:Y:S01]  /*2e70*/  IADD3.X R17, PT, PT, RZ, R10, RZ, P1, !PT ;  /* 0x0000000aff117210 */ /* 0x000fe20000ffe4ff */
[----:B------:R-:W-:Y:S01]  /*2e80*/  IMAD R10, R15, R7, R13 ;  /* 0x000000070f0a7224 */ /* 0x000fe200078e020d */
[----:B------:R-:W-:-:S03]  /*2e90*/  IADD3 R21, P1, PT, -R12, R21, RZ ;  /* 0x000000150c157210 */ /* 0x000fc60007f3e1ff */
[-C--:B------:R-:W-:Y:S01]  /*2ea0*/  IMAD R10, R17, R6.reuse, R10 ;  /* 0x00000006110a7224 */ /* 0x080fe200078e020a */
[----:B------:R-:W-:-:S03]  /*2eb0*/  ISETP.GE.U32.AND P0, PT, R21, R6, PT ;  /* 0x000000061500720c */ /* 0x000fc60003f06070 */
[----:B------:R-:W-:Y:S01]  /*2ec0*/  IMAD.X R23, R14, 0x1, ~R10, P1 ;  /* 0x000000010e177824 */ /* 0x000fe200008e0e0a */
[----:B------:R-:W-:Y:S02]  /*2ed0*/  IADD3 R13, P1, PT, R21, -R6, RZ ;  /* 0x80000006150d7210 */ /* 0x000fe40007f3e0ff */
[----:B------:R-:W-:Y:S02]  /*2ee0*/  IADD3 R10, P2, PT, R15, 0x1, RZ ;  /* 0x000000010f0a7810 */ /* 0x000fe40007f5e0ff */
[C---:B------:R-:W-:Y:S01]  /*2ef0*/  ISETP.GE.U32.AND.EX P0, PT, R23.reuse, R7, PT, P0 ;  /* 0x000000071700720c */ /* 0x040fe20003f06100 */
[----:B------:R-:W-:Y:S01]  /*2f00*/  IMAD.X R19, R23, 0x1, ~R7, P1 ;  /* 0x0000000117137824 */ /* 0x000fe200008e0e07 */
[----:B------:R-:W-:Y:S02]  /*2f10*/  IADD3.X R12, PT, PT, RZ, R17, RZ, P2, !PT ;  /* 0x00000011ff0c7210 */ /* 0x000fe400017fe4ff */
[----:B------:R-:W-:Y:S02]  /*2f20*/  SEL R13, R13, R21, P0 ;  /* 0x000000150d0d7207 */ /* 0x000fe40000000000 */
[----:B------:R-:W-:-:S02]  /*2f30*/  SEL R15, R10, R15, P0 ;  /* 0x0000000f0a0f7207 */ /* 0x000fc40000000000 */
[----:B------:R-:W-:Y:S02]  /*2f40*/  SEL R19, R19, R23, P0 ;  /* 0x0000001713137207 */ /* 0x000fe40000000000 */
[----:B------:R-:W-:Y:S02]  /*2f50*/  ISETP.GE.U32.AND P1, PT, R13, R6, PT ;  /* 0x000000060d00720c */ /* 0x000fe40003f26070 */
[----:B------:R-:W-:Y:S02]  /*2f60*/  SEL R6, R12, R17, P0 ;  /* 0x000000110c067207 */ /* 0x000fe40000000000 */
[----:B------:R-:W-:Y:S02]  /*2f70*/  IADD3 R22, P2, PT, R15, 0x1, RZ ;  /* 0x000000010f167810 */ /* 0x000fe40007f5e0ff */
[----:B------:R-:W-:Y:S02]  /*2f80*/  ISETP.GE.U32.AND.EX P0, PT, R19, R7, PT, P1 ;  /* 0x000000071300720c */ /* 0x000fe40003f06110 */
[----:B------:R-:W-:Y:S01]  /*2f90*/  LOP3.LUT R10, R8, R11, RZ, 0x3c, !PT ;  /* 0x0000000b080a7212 */ /* 0x000fe200078e3cff */
[----:B------:R-:W-:Y:S01]  /*2fa0*/  IMAD.X R23, RZ, RZ, R6, P2 ;  /* 0x000000ffff177224 */ /* 0x000fe200010e0606 */
[----:B------:R-:W-:-:S02]  /*2fb0*/  SEL R22, R22, R15, P0 ;  /* 0x0000000f16167207 */ /* 0x000fc40000000000 */
[----:B------:R-:W-:Y:S02]  /*2fc0*/  ISETP.GE.AND P1, PT, R10, RZ, PT ;  /* 0x000000ff0a00720c */ /* 0x000fe40003f26270 */
[----:B------:R-:W-:Y:S02]  /*2fd0*/  SEL R23, R23, R6, P0 ;  /* 0x0000000617177207 */ /* 0x000fe40000000000 */
[-C--:B------:R-:W-:Y:S02]  /*2fe0*/  IADD3 R7, P2, PT, RZ, -R22.reuse, RZ ;  /* 0x80000016ff077210 */ /* 0x080fe40007f5e0ff */
[----:B------:R-:W-:Y:S02]  /*2ff0*/  ISETP.NE.U32.AND P0, PT, R9, RZ, PT ;  /* 0x000000ff0900720c */ /* 0x000fe40003f05070 */
[----:B------:R-:W-:Y:S01]  /*3000*/  SEL R22, R7, R22, !P1 ;  /* 0x0000001607167207 */ /* 0x000fe20004800000 */
[----:B------:R-:W-:Y:S01]  /*3010*/  IMAD.X R6, RZ, RZ, ~R23, P2 ;  /* 0x000000ffff067224 */ /* 0x000fe200010e0e17 */
[----:B------:R-:W-:Y:S01]  /*3020*/  ISETP.NE.AND.EX P0, PT, R8, RZ, PT, P0 ;  /* 0x000000ff0800720c */ /* 0x000fe20003f05300 */
[----:B------:R-:W-:-:S03]  /*3030*/  IMAD.MOV.U32 R7, RZ, RZ, 0x0 ;  /* 0x00000000ff077424 */ /* 0x000fc600078e00ff */
[----:B------:R-:W-:Y:S02]  /*3040*/  SEL R23, R6, R23, !P1 ;  /* 0x0000001706177207 */ /* 0x000fe40004800000 */
[----:B------:R-:W-:Y:S02]  /*3050*/  MOV R6, R2 ;  /* 0x0000000200067202 */ /* 0x000fe40000000f00 */
[----:B------:R-:W-:Y:S02]  /*3060*/  SEL R22, R22, 0xffffffff, P0 ;  /* 0xffffffff16167807 */ /* 0x000fe40000000000 */
[----:B------:R-:W-:Y:S01]  /*3070*/  SEL R23, R23, 0xffffffff, P0 ;  /* 0xffffffff17177807 */ /* 0x000fe20000000000 */
[----:B------:R-:W-:Y:S06]  /*3080*/  RET.REL.NODEC R6 `(_Z13im2col_kernelIfEvlPKT_llllllllllllPS0_) ;  /* 0xffffffcc06dc7950 */ /* 0x000fec0003c3ffff */
.L_x_15:
[----:B------:R-:W-:-:S00]  /*3090*/  BRA `(.L_x_15) ;  /* 0xfffffffc00fc7947 */ /* 0x000fc0000383ffff */
[----:B------:R-:W-:-:S00]  /*30a0*/  NOP ;  /* 0x0000000000007918 */ /* 0x000fc00000000000 */
        /* <DEDUP_REMOVED lines=13> */
.L_x_34:


//--------------------- .text._Z17our_im2col_kernelIfEvlPKT_llllllllllllPS0_ --------------------------
	.section	.text._Z17our_im2col_kernelIfEvlPKT_llllllllllllPS0_,"ax",@progbits
	.align	128
        .global         _Z17our_im2col_kernelIfEvlPKT_llllllllllllPS0_
        .type           _Z17our_im2col_kernelIfEvlPKT_llllllllllllPS0_,@function
        .size           _Z17our_im2col_kernelIfEvlPKT_llllllllllllPS0_,(.L_x_35 - _Z17our_im2col_kernelIfEvlPKT_llllllllllllPS0_)
        .other          _Z17our_im2col_kernelIfEvlPKT_llllllllllllPS0_,@"STO_CUDA_ENTRY STV_DEFAULT"
_Z17our_im2col_kernelIfEvlPKT_llllllllllllPS0_:
.text._Z17our_im2col_kernelIfEvlPKT_llllllllllllPS0_:
[----:B------:R-:W-:Y:S01]  /*0000*/  LDC R1, c[0x0][0x37c] ;  /* 0x0000df00ff017b82 */ /* 0x000fe20000000800 */
[----:B------:R-:W0:Y:S07]  /*0010*/  S2R R3, SR_TID.X ;  /* 0x0000000000037919 */ /* 0x000e2e0000002100 */
[----:B------:R-:W0:Y:S01]  /*0020*/  S2UR UR4, SR_CTAID.X ;  /* 0x00000000000479c3 */ /* 0x000e220000002500 */
[----:B------:R-:W1:Y:S07]  /*0030*/  LDCU.64 UR6, c[0x0][0x380] ;  /* 0x00007000ff0677ac */ /* 0x000e6e0008000a00 */
[----:B------:R-:W0:Y:S02]  /*0040*/  LDC R0, c[0x0][0x360] ;  /* 0x0000d800ff007b82 */ /* 0x000e240000000800 */
[----:B0-----:R-:W-:-:S05]  /*0050*/  IMAD R0, R0, UR4, R3 ;  /* 0x0000000400007c24 */ /* 0x001fca000f8e0203 */
[----:B-1----:R-:W-:Y:S02]  /*0060*/  ISETP.GE.U32.AND P0, PT, R0, UR6, PT ;  /* 0x0000000600007c0c */ /* 0x002fe4000bf06070 */
[----:B------:R-:W-:-:S04]  /*0070*/  SHF.R.S32.HI R3, RZ, 0x1f, R0 ;  /* 0x0000001fff037819 */ /* 0x000fc80000011400 */
[----:B------:R-:W-:-:S13]  /*0080*/  ISETP.GE.AND.EX P0, PT, R3, UR7, PT, P0 ;  /* 0x0000000703007c0c */ /* 0x000fda000bf06300 */
[----:B------:R-:W-:Y:S05]  /*0090*/  @P0 EXIT ;  /* 0x000000000000094d */ /* 0x000fea0003800000 */
[----:B------:R-:W0:Y:S02]  /*00a0*/  LDC.64 R4, c[0x0][0x3e8] ;  /* 0x0000fa00ff047b82 */ /* 0x000e240000000a00 */
[----:B0-----:R-:W-:-:S04]  /*00b0*/  ISETP.GE.U32.AND P0, PT, R4, 0x1, PT ;  /* 0x000000010400780c */ /* 0x001fc80003f06070 */
[----:B------:R-:W-:-:S13]  /*00c0*/  ISETP.GE.AND.EX P0, PT, R5, RZ, PT, P0 ;  /* 0x000000ff0500720c */ /* 0x000fda0003f06300 */
[----:B------:R-:W-:Y:S05]  /*00d0*/  @!P0 EXIT ;  /* 0x000000000000894d */ /* 0x000fea0003800000 */
[----:B------:R-:W-:Y:S01]  /*00e0*/  IMAD.MOV.U32 R39, RZ, RZ, R0 ;  /* 0x000000ffff277224 */ /* 0x000fe200078e0000 */
[----:B------:R-:W0:Y:S06]  /*00f0*/  LDCU.64 UR12, c[0x0][0x358] ;  /* 0x00006b00ff0c77ac */ /* 0x000e2c0008000a00 */
.L_x_32:
[----:B-1----:R-:W1:Y:S01]  /*0100*/  LDCU UR4, c[0x0][0x3e4] ;  /* 0x00007c80ff0477ac */ /* 0x002e620008000800 */
[----:B------:R-:W-:Y:S01]  /*0110*/  BSSY.RECONVERGENT B0, `(.L_x_16) ;  /* 0x000002c000007945 */ /* 0x000fe20003800200 */
[----:B-1----:R-:W-:-:S04]  /*0120*/  LOP3.LUT R2, R3, UR4, RZ, 0xfc, !PT ;  /* 0x0000000403027c12 */ /* 0x002fc8000f8efcff */
[----:B------:R-:W-:-:S13]  /*0130*/  ISETP.NE.U32.AND P0, PT, R2, RZ, PT ;  /* 0x000000ff0200720c */ /* 0x000fda0003f05070 */
[----:B0-2---:R-:W-:Y:S05]  /*0140*/  @P0 BRA `(.L_x_17) ;  /* 0x0000000000600947 */ /* 0x005fea0003800000 */
[----:B------:R-:W1:Y:S01]  /*0150*/  LDCU UR4, c[0x0][0x3e0] ;  /* 0x00007c00ff0477ac */ /* 0x000e620008000800 */
[----:B------:R-:W-:Y:S01]  /*0160*/  IMAD.MOV.U32 R45, RZ, RZ, RZ ;  /* 0x000000ffff2d7224 */ /* 0x000fe200078e00ff */
[----:B-1----:R-:W1:Y:S01]  /*0170*/  I2F.U32.RP R4, UR4 ;  /* 0x0000000400047d06 */ /* 0x002e620008209000 */
[----:B------:R-:W-:-:S07]  /*0180*/  ISETP.NE.U32.AND P2, PT, RZ, UR4, PT ;  /* 0x00000004ff007c0c */ /* 0x000fce000bf45070 */
[----:B-1----:R-:W1:Y:S02]  /*0190*/  MUFU.RCP R4, R4 ;  /* 0x0000000400047308 */ /* 0x002e640000001000 */
[----:B-1----:R-:W-:-:S06]  /*01a0*/  VIADD R2, R4, 0xffffffe ;  /* 0x0ffffffe04027836 */ /* 0x002fcc0000000000 */
[----:B------:R1:W2:Y:S02]  /*01b0*/  F2I.FTZ.U32.TRUNC.NTZ R3, R2 ;  /* 0x0000000200037305 */ /* 0x0002a4000021f000 */
[----:B-1----:R-:W-:Y:S02]  /*01c0*/  HFMA2 R2, -RZ, RZ, 0, 0 ;  /* 0x00000000ff027431 */ /* 0x002fe400000001ff */
[----:B--2---:R-:W-:-:S04]  /*01d0*/  IMAD.MOV R5, RZ, RZ, -R3 ;  /* 0x000000ffff057224 */ /* 0x004fc800078e0a03 */
        /* <DEDUP_REMOVED lines=13> */
[----:B------:R-:W-:Y:S01]  /*02b0*/  IMAD R2, R5, UR4, R0 ;  /* 0x0000000405027c24 */ /* 0x000fe2000f8e0200 */
[----:B------:R-:W-:Y:S06]  /*02c0*/  BRA `(.L_x_18) ;  /* 0x0000000000407947 */ /* 0x000fec0003800000 */
.L_x_17:
[----:B------:R-:W1:Y:S01]  /*02d0*/  LDCU.64 UR4, c[0x0][0x3e0] ;  /* 0x00007c00ff0477ac */ /* 0x000e620008000a00 */
[----:B------:R-:W-:Y:S01]  /*02e0*/  IMAD.MOV.U32 R12, RZ, RZ, R3 ;  /* 0x000000ffff0c7224 */ /* 0x000fe200078e0003 */
[----:B------:R-:W-:Y:S02]  /*02f0*/  MOV R8, 0x330 ;  /* 0x0000033000087802 */ /* 0x000fe40000000f00 */
[----:B-1----:R-:W-:Y:S01]  /*0300*/  MOV R10, UR4 ;  /* 0x00000004000a7c02 */ /* 0x002fe20008000f00 */
[----:B------:R-:W-:-:S07]  /*0310*/  IMAD.U32 R9, RZ, RZ, UR5 ;  /* 0x00000005ff097e24 */ /* 0x000fce000f8e00ff */
[----:B0-----:R-:W-:Y:S05]  /*0320*/  CALL.REL.NOINC `($__internal_1_$__cuda_sm20_div_s64) ;  /* 0x0000002000b87944 */ /* 0x001fea0003c00000 */
[----:B------:R-:W0:Y:S01]  /*0330*/  LDCU.64 UR4, c[0x0][0x3e0] ;  /* 0x00007c00ff0477ac */ /* 0x000e220008000a00 */
[----:B------:R-:W-:Y:S01]  /*0340*/  IADD3 R5, P0, PT, RZ, -R10, RZ ;  /* 0x8000000aff057210 */ /* 0x000fe20007f1e0ff */
[----:B------:R-:W-:Y:S01]  /*0350*/  IMAD.MOV.U32 R44, RZ, RZ, R10 ;  /* 0x000000ffff2c7224 */ /* 0x000fe200078e000a */
[----:B------:R-:W-:Y:S01]  /*0360*/  MOV R2, R0 ;  /* 0x0000000000027202 */ /* 0x000fe20000000f00 */
[--C-:B------:R-:W-:Y:S02]  /*0370*/  IMAD.MOV.U32 R45, RZ, RZ, R11.reuse ;  /* 0x000000ffff2d7224 */ /* 0x100fe400078e000b */
[----:B------:R-:W-:-:S04]  /*0380*/  IMAD.X R4, RZ, RZ, ~R11, P0 ;  /* 0x000000ffff047224 */ /* 0x000fc800000e0e0b */
[----:B0-----:R-:W-:Y:S02]  /*0390*/  IMAD R4, R4, UR4, RZ ;  /* 0x0000000404047c24 */ /* 0x001fe4000f8e02ff */
[----:B------:R-:W-:-:S04]  /*03a0*/  IMAD.WIDE.U32 R2, R5, UR4, R2 ;  /* 0x0000000405027c25 */ /* 0x000fc8000f8e0002 */
[----:B------:R-:W-:-:S04]  /*03b0*/  IMAD R5, R5, UR5, R4 ;  /* 0x0000000505057c24 */ /* 0x000fc8000f8e0204 */
[----:B------:R-:W-:-:S07]  /*03c0*/  IMAD.IADD R3, R3, 0x1, R5 ;  /* 0x0000000103037824 */ /* 0x000fce00078e0205 */
.L_x_18:
[----:B0-----:R-:W-:Y:S05]  /*03d0*/  BSYNC.RECONVERGENT B0 ;  /* 0x0000000000007941 */ /* 0x001fea0003800200 */
.L_x_16:
[----:B------:R-:W0:Y:S01]  /*03e0*/  LDCU UR4, c[0x0][0x3ac] ;  /* 0x00007580ff0477ac */ /* 0x000e220008000800 */
[----:B------:R-:W-:Y:S01]  /*03f0*/  BSSY.RECONVERGENT B0, `(.L_x_19) ;  /* 0x000002c000007945 */ /* 0x000fe20003800200 */
[----:B0-----:R-:W-:-:S04]  /*0400*/  LOP3.LUT R0, R45, UR4, RZ, 0xfc, !PT ;  /* 0x000000042d007c12 */ /* 0x001fc8000f8efcff */
[----:B------:R-:W-:-:S13]  /*0410*/  ISETP.NE.U32.AND P0, PT, R0, RZ, PT ;  /* 0x000000ff0000720c */ /* 0x000fda0003f05070 */
[----:B------:R-:W-:Y:S05]  /*0420*/  @P0 BRA `(.L_x_20) ;  /* 0x0000000000600947 */ /* 0x000fea0003800000 */
[----:B------:R-:W0:Y:S01]  /*0430*/  LDCU UR4, c[0x0][0x3a8] ;  /* 0x00007500ff0477ac */ /* 0x000e220008000800 */
[----:B------:R-:W-:Y:S01]  /*0440*/  IMAD.MOV.U32 R45, RZ, RZ, RZ ;  /* 0x000000ffff2d7224 */ /* 0x000fe200078e00ff */
[----:B0-----:R-:W0:Y:S01]  /*0450*/  I2F.U32.RP R0, UR4 ;  /* 0x0000000400007d06 */ /* 0x001e220008209000 */
[----:B------:R-:W-:-:S07]  /*0460*/  ISETP.NE.U32.AND P2, PT, RZ, UR4, PT ;  /* 0x00000004ff007c0c */ /* 0x000fce000bf45070 */
[----:B0-----:R-:W0:Y:S02]  /*0470*/  MUFU.RCP R0, R0 ;  /* 0x0000000000007308 */ /* 0x001e240000001000 */
[----:B0-----:R-:W-:-:S06]  /*0480*/  IADD3 R4, PT, PT, R0, 0xffffffe, RZ ;  /* 0x0ffffffe00047810 */ /* 0x001fcc0007ffe0ff */
[----:B------:R0:W1:Y:S02]  /*0490*/  F2I.FTZ.U32.TRUNC.NTZ R5, R4 ;  /* 0x0000000400057305 */ /* 0x000064000021f000 */
[----:B0-----:R-:W-:Y:S02]  /*04a0*/  IMAD.MOV.U32 R4, RZ, RZ, RZ ;  /* 0x000000ffff047224 */ /* 0x001fe400078e00ff */
[----:B-1----:R-:W-:-:S04]  /*04b0*/  IMAD.MOV R7, RZ, RZ, -R5 ;  /* 0x000000ffff077224 */ /* 0x002fc800078e0a05 */
[----:B------:R-:W-:-:S04]  /*04c0*/  IMAD R7, R7, UR4, RZ ;  /* 0x0000000407077c24 */ /* 0x000fc8000f8e02ff */
[----:B------:R-:W-:-:S06]  /*04d0*/  IMAD.HI.U32 R5, R5, R7, R4 ;  /* 0x0000000705057227 */ /* 0x000fcc00078e0004 */
[----:B------:R-:W-:-:S05]  /*04e0*/  IMAD.HI.U32 R4, R5, R44, RZ ;  /* 0x0000002c05047227 */ /* 0x000fca00078e00ff */
[----:B------:R-:W-:-:S05]  /*04f0*/  IADD3 R5, PT, PT, -R4, RZ, RZ ;  /* 0x000000ff04057210 */ /* 0x000fca0007ffe1ff */
[----:B------:R-:W-:-:S05]  /*0500*/  IMAD R5, R5, UR4, R44 ;  /* 0x0000000405057c24 */ /* 0x000fca000f8e022c */
[----:B------:R-:W-:-:S13]  /*0510*/  ISETP.GE.U32.AND P0, PT, R5, UR4, PT ;  /* 0x0000000405007c0c */ /* 0x000fda000bf06070 */
[----:B------:R-:W-:Y:S02]  /*0520*/  @P0 VIADD R5, R5, -UR4 ;  /* 0x8000000405050c36 */ /* 0x000fe40008000000 */
[----:B------:R-:W-:-:S03]  /*0530*/  @P0 VIADD R4, R4, 0x1 ;  /* 0x0000000104040836 */ /* 0x000fc60000000000 */
[----:B------:R-:W-:-:S13]  /*0540*/  ISETP.GE.U32.AND P1, PT, R5, UR4, PT ;  /* 0x0000000405007c0c */ /* 0x000fda000bf26070 */
[----:B------:R-:W-:Y:S02]  /*0550*/  @P1 IADD3 R4, PT, PT, R4, 0x1, RZ ;  /* 0x0000000104041810 */ /* 0x000fe40007ffe0ff */
[----:B------:R-:W-:-:S05]  /*0560*/  @!P2 LOP3.LUT R4, RZ, UR4, RZ, 0x33, !PT ;  /* 0x00000004ff04ac12 */ /* 0x000fca000f8e33ff */
[----:B------:R-:W-:-:S04]  /*0570*/  IMAD.MOV R5, RZ, RZ, -R4 ;  /* 0x000000ffff057224 */ /* 0x000fc800078e0a04 */
[----:B------:R-:W-:Y:S02]  /*0580*/  IMAD R44, R5, UR4, R44 ;  /* 0x00000004052c7c24 */ /* 0x000fe4000f8e022c */
[----:B------:R-:W-:Y:S01]  /*0590*/  HFMA2 R5, -RZ, RZ, 0, 0 ;  /* 0x00000000ff057431 */ /* 0x000fe200000001ff */
[----:B------:R-:W-:Y:S06]  /*05a0*/  BRA `(.L_x_21) ;  /* 0x0000000000407947 */ /* 0x000fec0003800000 */
.L_x_20:
[----:B------:R-:W0:Y:S01]  /*05b0*/  LDCU.64 UR4, c[0x0][0x3a8] ;  /* 0x00007500ff0477ac */ /* 0x000e220008000a00 */
[----:B------:R-:W-:Y:S01]  /*05c0*/  IMAD.MOV.U32 R0, RZ, RZ, R44 ;  /* 0x000000ffff007224 */ /* 0x000fe200078e002c */
[----:B------:R-:W-:Y:S01]  /*05d0*/  MOV R8, 0x620 ;  /* 0x0000062000087802 */ /* 0x000fe20000000f00 */
[----:B------:R-:W-:Y:S02]  /*05e0*/  IMAD.MOV.U32 R12, RZ, RZ, R45 ;  /* 0x000000ffff0c7224 */ /* 0x000fe400078e002d */
[----:B0-----:R-:W-:Y:S01]  /*05f0*/  IMAD.U32 R10, RZ, RZ, UR4 ;  /* 0x00000004ff0a7e24 */ /* 0x001fe2000f8e00ff */
[----:B------:R-:W-:-:S07]  /*0600*/  MOV R9, UR5 ;  /* 0x0000000500097c02 */ /* 0x000fce0008000f00 */
[----:B------:R-:W-:Y:S05]  /*0610*/  CALL.REL.NOINC `($__internal_1_$__cuda_sm20_div_s64) ;  /* 0x0000001c00fc7944 */ /* 0x000fea0003c00000 */
[----:B------:R-:W0:Y:S01]  /*0620*/  LDCU.64 UR4, c[0x0][0x3a8] ;  /* 0x00007500ff0477ac */ /* 0x000e220008000a00 */
[----:B------:R-:W-:Y:S01]  /*0630*/  IADD3 R5, P0, PT, RZ, -R10, RZ ;  /* 0x8000000aff057210 */ /* 0x000fe20007f1e0ff */
[----:B------:R-:W-:-:S04]  /*0640*/  IMAD.MOV.U32 R4, RZ, RZ, R10 ;  /* 0x000000ffff047224 */ /* 0x000fc800078e000a */
[----:B------:R-:W-:-:S04]  /*0650*/  IMAD.X R0, RZ, RZ, ~R11, P0 ;  /* 0x000000ffff007224 */ /* 0x000fc800000e0e0b */
[----:B0-----:R-:W-:Y:S02]  /*0660*/  IMAD R0, R0, UR4, RZ ;  /* 0x0000000400007c24 */ /* 0x001fe4000f8e02ff */
[----:B------:R-:W-:-:S04]  /*0670*/  IMAD.WIDE.U32 R44, R5, UR4, R44 ;  /* 0x00000004052c7c25 */ /* 0x000fc8000f8e002c */
[----:B------:R-:W-:-:S05]  /*0680*/  IMAD R5, R5, UR5, R0 ;  /* 0x0000000505057c24 */ /* 0x000fca000f8e0200 */
[----:B------:R-:W-:Y:S01]  /*0690*/  IADD3 R45, PT, PT, R45, R5, RZ ;  /* 0x000000052d2d7210 */ /* 0x000fe20007ffe0ff */
[----:B------:R-:W-:-:S07]  /*06a0*/  IMAD.MOV.U32 R5, RZ, RZ, R11 ;  /* 0x000000ffff057224 */ /* 0x000fce00078e000b */
.L_x_21:
[----:B------:R-:W-:Y:S05]  /*06b0*/  BSYNC.RECONVERGENT B0 ;  /* 0x0000000000007941 */ /* 0x000fea0003800200 */
.L_x_19:
[----:B------:R-:W0:Y:S01]  /*06c0*/  LDCU UR4, c[0x0][0x3a4] ;  /* 0x00007480ff0477ac */ /* 0x000e220008000800 */
[----:B------:R-:W-:Y:S01]  /*06d0*/  BSSY.RECONVERGENT B0, `(.L_x_22) ;  /* 0x000002f000007945 */ /* 0x000fe20003800200 */
[----:B0-----:R-:W-:-:S04]  /*06e0*/  MOV R9, UR4 ;  /* 0x0000000400097c02 */ /* 0x001fc80008000f00 */
[----:B------:R-:W-:-:S04]  /*06f0*/  LOP3.LUT R0, R5, R9, RZ, 0xfc, !PT ;  /* 0x0000000905007212 */ /* 0x000fc800078efcff */
[----:B------:R-:W-:-:S13]  /*0700*/  ISETP.NE.U32.AND P0, PT, R0, RZ, PT ;  /* 0x000000ff0000720c */ /* 0x000fda0003f05070 */
[----:B------:R-:W-:Y:S05]  /*0710*/  @P0 BRA `(.L_x_23) ;  /* 0x0000000000640947 */ /* 0x000fea0003800000 */
[----:B------:R-:W0:Y:S01]  /*0720*/  LDCU UR4, c[0x0][0x3a0] ;  /* 0x00007400ff0477ac */ /* 0x000e220008000800 */
[----:B------:R-:W-:Y:S02]  /*0730*/  IMAD.MOV.U32 R12, RZ, RZ, RZ ;  /* 0x000000ffff0c7224 */ /* 0x000fe400078e00ff */
[----:B------:R-:W-:Y:S02]  /*0740*/  IMAD.MOV.U32 R11, RZ, RZ, RZ ;  /* 0x000000ffff0b7224 */ /* 0x000fe400078e00ff */
[----:B0-----:R-:W-:-:S04]  /*0750*/  IMAD.U32 R15, RZ, RZ, UR4 ;  /* 0x00000004ff0f7e24 */ /* 0x001fc8000f8e00ff */
[----:B------:R-:W0:Y:S01]  /*0760*/  I2F.U32.RP R0, R15 ;  /* 0x0000000f00007306 */ /* 0x000e220000209000 */
[----:B------:R-:W-:-:S07]  /*0770*/  ISETP.NE.U32.AND P2, PT, R15, RZ, PT ;  /* 0x000000ff0f00720c */ /* 0x000fce0003f45070 */
[----:B0-----:R-:W0:Y:S02]  /*0780*/  MUFU.RCP R0, R0 ;  /* 0x0000000000007308 */ /* 0x001e240000001000 */
[----:B0-----:R-:W-:-:S06]  /*0790*/  VIADD R6, R0, 0xffffffe ;  /* 0x0ffffffe00067836 */ /* 0x001fcc0000000000 */
[----:B------:R0:W1:Y:S02]  /*07a0*/  F2I.FTZ.U32.TRUNC.NTZ R7, R6 ;  /* 0x0000000600077305 */ /* 0x000064000021f000 */
[----:B0-----:R-:W-:Y:S02]  /*07b0*/  IMAD.MOV.U32 R6, RZ, RZ, RZ ;  /* 0x000000ffff067224 */ /* 0x001fe400078e00ff */
[----:B-1----:R-:W-:-:S05]  /*07c0*/  IMAD R5, R7, R15, RZ ;  /* 0x0000000f07057224 */ /* 0x002fca00078e02ff */
[----:B------:R-:W-:-:S05]  /*07d0*/  IADD3 R5, PT, PT, -R5, RZ, RZ ;  /* 0x000000ff05057210 */ /* 0x000fca0007ffe1ff */
        /* <DEDUP_REMOVED lines=9> */
[----:B------:R-:W-:-:S04]  /*0870*/  @!P2 LOP3.LUT R10, RZ, R15, RZ, 0x33, !PT ;  /* 0x0000000fff0aa212 */ /* 0x000fc800078e33ff */
[----:B------:R-:W-:-:S05]  /*0880*/  IADD3 R13, PT, PT, -R10, RZ, RZ ;  /* 0x000000ff0a0d7210 */ /* 0x000fca0007ffe1ff */
[----:B------:R-:W-:Y:S01]  /*0890*/  IMAD R13, R15, R13, R4 ;  /* 0x0000000d0f0d7224 */ /* 0x000fe200078e0204 */
[----:B------:R-:W-:Y:S06]  /*08a0*/  BRA `(.L_x_24) ;  /* 0x0000000000447947 */ /* 0x000fec0003800000 */
.L_x_23:
[----:B------:R-:W0:Y:S01]  /*08b0*/  LDCU.64 UR4, c[0x0][0x3a0] ;  /* 0x00007400ff0477ac */ /* 0x000e220008000a00 */
[----:B------:R-:W-:Y:S02]  /*08c0*/  MOV R0, R4 ;  /* 0x0000000400007202 */ /* 0x000fe40000000f00 */
[----:B------:R-:W-:Y:S02]  /*08d0*/  MOV R12, R5 ;  /* 0x00000005000c7202 */ /* 0x000fe40000000f00 */
[----:B------:R-:W-:Y:S01]  /*08e0*/  MOV R8, 0x920 ;  /* 0x0000092000087802 */ /* 0x000fe20000000f00 */
[----:B0-----:R-:W-:Y:S02]  /*08f0*/  IMAD.U32 R10, RZ, RZ, UR4 ;  /* 0x00000004ff0a7e24 */ /* 0x001fe4000f8e00ff */
[----:B------:R-:W-:-:S07]  /*0900*/  IMAD.U32 R9, RZ, RZ, UR5 ;  /* 0x00000005ff097e24 */ /* 0x000fce000f8e00ff */
[----:B------:R-:W-:Y:S05]  /*0910*/  CALL.REL.NOINC `($__internal_1_$__cuda_sm20_div_s64) ;  /* 0x0000001c003c7944 */ /* 0x000fea0003c00000 */
        /* <DEDUP_REMOVED lines=10> */
.L_x_24:
[----:B------:R-:W-:Y:S05]  /*09c0*/  BSYNC.RECONVERGENT B0 ;  /* 0x0000000000007941 */ /* 0x000fea0003800200 */
.L_x_22:
[----:B------:R-:W0:Y:S01]  /*09d0*/  LDC.64 R16, c[0x0][0x3c0] ;  /* 0x0000f000ff107b82 */ /* 0x000e220000000a00 */
[----:B------:R-:W1:Y:S01]  /*09e0*/  LDCU.128 UR4, c[0x0][0x3b0] ;  /* 0x00007600ff0477ac */ /* 0x000e620008000c00 */
[----:B------:R-:W-:Y:S01]  /*09f0*/  IMAD R5, R11, R15, RZ ;  /* 0x0000000f0b057224 */ /* 0x000fe200078e02ff */
[----:B------:R-:W-:Y:S01]  /*0a00*/  MOV R4, R13 ;  /* 0x0000000d00047202 */ /* 0x000fe20000000f00 */
[----:B------:R-:W2:Y:S02]  /*0a10*/  LDCU.64 UR14, c[0x0][0x3a8] ;  /* 0x00007500ff0e77ac */ /* 0x000ea40008000a00 */
[C---:B------:R-:W-:Y:S02]  /*0a20*/  IMAD R9, R10.reuse, R9, R5 ;  /* 0x000000090a097224 */ /* 0x040fe400078e0205 */
[----:B------:R-:W-:Y:S01]  /*0a30*/  IMAD.MOV.U32 R5, RZ, RZ, R12 ;  /* 0x000000ffff057224 */ /* 0x000fe200078e000c */
[----:B------:R-:W3:Y:S01]  /*0a40*/  LDCU.128 UR16, c[0x0][0x3d0] ;  /* 0x00007a00ff1077ac */ /* 0x000ee20008000c00 */
[----:B------:R-:W-:Y:S01]  /*0a50*/  IMAD.WIDE.U32 R6, R10, R15, R4 ;  /* 0x0000000f0a067225 */ /* 0x000fe200078e0004 */
[----:B------:R-:W4:Y:S03]  /*0a60*/  LDCU.128 UR20, c[0x0][0x3e0] ;  /* 0x00007c00ff1477ac */ /* 0x000f260008000c00 */
[----:B------:R-:W-:Y:S01]  /*0a70*/  IMAD.IADD R0, R7, 0x1, R9 ;  /* 0x0000000107007824 */ /* 0x000fe200078e0209 */
[----:B------:R-:W5:Y:S01]  /*0a80*/  LDCU.128 UR8, c[0x0][0x390] ;  /* 0x00007200ff0877ac */ /* 0x000f620008000c00 */
[----:B-1----:R-:W-:-:S02]  /*0a90*/  UIADD3 UR4, UP0, UPT, URZ, -UR4, URZ ;  /* 0x80000004ff047290 */ /* 0x002fc4000ff1e0ff */
[----:B--2---:R-:W-:Y:S02]  /*0aa0*/  IMAD R15, R0, UR14, RZ ;  /* 0x0000000e000f7c24 */ /* 0x004fe4000f8e02ff */
[----:B------:R-:W-:Y:S01]  /*0ab0*/  UIADD3.X UR5, UPT, UPT, URZ, ~UR5, URZ, UP0, !UPT ;  /* 0x80000005ff057290 */ /* 0x000fe200087fe4ff */
[----:B0-----:R-:W-:Y:S02]  /*0ac0*/  IMAD R4, R3, R16, RZ ;  /* 0x0000001003047224 */ /* 0x001fe400078e02ff */
[----:B------:R-:W-:-:S04]  /*0ad0*/  IMAD.WIDE.U32 R8, R6, UR14, R44 ;  /* 0x0000000e06087c25 */ /* 0x000fc8000f8e002c */
[C---:B------:R-:W-:Y:S02]  /*0ae0*/  IMAD R7, R2.reuse, R17, R4 ;  /* 0x0000001102077224 */ /* 0x040fe400078e0204 */
[----:B------:R-:W-:Y:S01]  /*0af0*/  IMAD.WIDE.U32 R4, R2, R16, UR4 ;  /* 0x0000000402047e25 */ /* 0x000fe2000f8e0010 */
[----:B------:R-:W-:-:S03]  /*0b00*/  UIADD3 UR4, UP0, UPT, URZ, -UR6, URZ ;  /* 0x80000006ff047290 */ /* 0x000fc6000ff1e0ff */
[----:B------:R-:W-:Y:S01]  /*0b10*/  IMAD R15, R6, UR15, R15 ;  /* 0x0000000f060f7c24 */ /* 0x000fe2000f8e020f */
[----:B------:R-:W-:Y:S01]  /*0b20*/  IADD3 R5, PT, PT, R5, R7, RZ ;  /* 0x0000000705057210 */ /* 0x000fe20007ffe0ff */
[----:B---3--:R-:W-:Y:S01]  /*0b30*/  IMAD R12, R12, UR16, RZ ;  /* 0x000000100c0c7c24 */ /* 0x008fe2000f8e02ff */
[----:B------:R-:W-:Y:S01]  /*0b40*/  UIADD3.X UR5, UPT, UPT, URZ, ~UR7, URZ, UP0, !UPT ;  /* 0x80000007ff057290 */ /* 0x000fe200087fe4ff */
[----:B------:R-:W-:Y:S01]  /*0b50*/  IMAD.IADD R0, R9, 0x1, R15 ;  /* 0x0000000109007824 */ /* 0x000fe200078e020f */
[----:B------:R-:W0:Y:S01]  /*0b60*/  LDCU.64 UR14, c[0x0][0x3f0] ;  /* 0x00007e00ff0e77ac */ /* 0x000e220008000a00 */
[----:B------:R-:W-:Y:S01]  /*0b70*/  IMAD.WIDE.U32 R6, R13, UR16, R4 ;  /* 0x000000100d067c25 */ /* 0x000fe2000f8e0004 */
[----:B------:R-:W-:Y:S01]  /*0b80*/  MOV R14, UR4 ;  /* 0x00000004000e7c02 */ /* 0x000fe20008000f00 */
[----:B----4-:R-:W-:Y:S02]  /*0b90*/  UISETP.GE.U32.AND UP0, UPT, UR22, 0x8, UPT ;  /* 0x000000081600788c */ /* 0x010fe4000bf06070 */
[----:B------:R-:W-:-:S02]  /*0ba0*/  IMAD R5, R0, UR20, RZ ;  /* 0x0000001400057c24 */ /* 0x000fc4000f8e02ff */
[----:B------:R-:W-:Y:S01]  /*0bb0*/  IMAD R15, R13, UR17, R12 ;  /* 0x000000110d0f7c24 */ /* 0x000fe2000f8e020c */
[----:B------:R-:W-:Y:S01]  /*0bc0*/  UISETP.GE.U32.AND.EX UP0, UPT, UR23, URZ, UPT, UP0 ;  /* 0x000000ff1700728c */ /* 0x000fe2000bf06100 */
[----:B------:R-:W-:-:S04]  /*0bd0*/  IMAD.WIDE.U32 R2, R8, UR20, R2 ;  /* 0x0000001408027c25 */ /* 0x000fc8000f8e0002 */
[----:B------:R-:W-:Y:S02]  /*0be0*/  IMAD R9, R8, UR21, R5 ;  /* 0x0000001508097c24 */ /* 0x000fe4000f8e0205 */
[----:B-----5:R-:W-:Y:S02]  /*0bf0*/  IMAD R11, R11, UR8, RZ ;  /* 0x000000080b0b7c24 */ /* 0x020fe4000f8e02ff */
[----:B------:R-:W-:Y:S01]  /*0c00*/  IMAD.IADD R5, R7, 0x1, R15 ;  /* 0x0000000107057824 */ /* 0x000fe200078e020f */
[----:B------:R-:W-:Y:S01]  /*0c10*/  IADD3 R3, PT, PT, R3, R9, RZ ;  /* 0x0000000903037210 */ /* 0x000fe20007ffe0ff */
[----:B------:R-:W-:Y:S02]  /*0c20*/  IMAD.MOV.U32 R4, RZ, RZ, R6 ;  /* 0x000000ffff047224 */ /* 0x000fe400078e0006 */
[----:B------:R-:W-:Y:S02]  /*0c30*/  IMAD.U32 R15, RZ, RZ, UR5 ;  /* 0x00000005ff0f7e24 */ /* 0x000fe4000f8e00ff */
[----:B------:R-:W-:-:S02]  /*0c40*/  IMAD R13, R10, UR9, R11 ;  /* 0x000000090a0d7c24 */ /* 0x000fc4000f8e020b */
[----:B------:R-:W-:Y:S02]  /*0c50*/  IMAD R17, R45, UR18, RZ ;  /* 0x000000122d117c24 */ /* 0x000fe4000f8e02ff */
[----:B------:R-:W-:-:S04]  /*0c60*/  IMAD.WIDE.U32 R10, R10, UR8, R4 ;  /* 0x000000080a0a7c25 */ /* 0x000fc8000f8e0004 */
[----:B------:R-:W-:-:S04]  /*0c70*/  IMAD.WIDE.U32 R20, R44, UR18, R14 ;  /* 0x000000122c147c25 */ /* 0x000fc8000f8e000e */
[----:B------:R-:W-:Y:S01]  /*0c80*/  IMAD R3, R3, UR22, RZ ;  /* 0x0000001603037c24 */ /* 0x000fe2000f8e02ff */
[----:B------:R-:W-:Y:S01]  /*0c90*/  MOV R22, R20 ;  /* 0x0000001400167202 */ /* 0x000fe20000000f00 */
[----:B------:R-:W-:Y:S02]  /*0ca0*/  IMAD R0, R44, UR19, R17 ;  /* 0x000000132c007c24 */ /* 0x000fe4000f8e0211 */
[----:B------:R-:W-:Y:S02]  /*0cb0*/  IMAD.IADD R13, R11, 0x1, R13 ;  /* 0x000000010b0d7824 */ /* 0x000fe400078e020d */
[----:B------:R-:W-:-:S04]  /*0cc0*/  IMAD.WIDE.U32 R8, R2, UR22, RZ ;  /* 0x0000001602087c25 */ /* 0x000fc8000f8e00ff */
[----:B------:R-:W-:Y:S01]  /*0cd0*/  IMAD R3, R2, UR23, R3 ;  /* 0x0000001702037c24 */ /* 0x000fe2000f8e0203 */
[----:B0-----:R-:W-:Y:S01]  /*0ce0*/  LEA R16, P0, R8, UR14, 0x2 ;  /* 0x0000000e08107c11 */ /* 0x001fe2000f8010ff */
[----:B------:R-:W-:Y:S02]  /*0cf0*/  IMAD.IADD R23, R21, 0x1, R0 ;  /* 0x0000000115177824 */ /* 0x000fe400078e0200 */
[----:B------:R-:W-:Y:S02]  /*0d00*/  IMAD R19, R13, UR10, RZ ;  /* 0x0000000a0d137c24 */ /* 0x000fe4000f8e02ff */
[----:B------:R-:W-:Y:S02]  /*0d10*/  HFMA2 R13, -RZ, RZ, 0, 0 ;  /* 0x00000000ff0d7431 */ /* 0x000fe400000001ff */
[----:B------:R-:W-:Y:S02]  /*0d20*/  IMAD.IADD R17, R9, 0x1, R3 ;  /* 0x0000000109117824 */ /* 0x000fe400078e0203 */
[----:B------:R-:W-:-:S03]  /*0d30*/  IMAD.WIDE.U32 R2, R10, UR10, R22 ;  /* 0x0000000a0a027c25 */ /* 0x000fc6000f8e0016 */
[----:B------:R-:W-:Y:S01]  /*0d40*/  LEA.HI.X R17, R8, UR15, R17, 0x2, P0 ;  /* 0x0000000f08117c11 */ /* 0x000fe200080f1411 */
[----:B------:R-:W-:Y:S02]  /*0d50*/  IMAD R19, R10, UR11, R19 ;  /* 0x0000000b0a137c24 */ /* 0x000fe4000f8e0213 */
[----:B------:R-:W-:Y:S02]  /*0d60*/  IMAD.MOV.U32 R9, RZ, RZ, RZ ;  /* 0x000000ffff097224 */ /* 0x000fe400078e00ff */
[----:B------:R-:W-:Y:S01]  /*0d70*/  IMAD.IADD R37, R3, 0x1, R19 ;  /* 0x0000000103257824 */ /* 0x000fe200078e0213 */
[----:B------:R-:W-:Y:S06]  /*0d80*/  BRA.U !UP0, `(.L_x_25) ;  /* 0x0000000d08087547 */ /* 0x000fec000b800000 */
[----:B------:R-:W0:Y:S01]  /*0d90*/  LDC.64 R8, c[0x0][0x3c8] ;  /* 0x0000f200ff087b82 */ /* 0x000e220000000a00 */
[----:B------:R-:W-:Y:S01]  /*0da0*/  IMAD.MOV.U32 R35, RZ, RZ, R20 ;  /* 0x000000ffff237224 */ /* 0x000fe200078e0014 */
[C---:B0-----:R-:W-:Y:S01]  /*0db0*/  LEA R20, P1, R8.reuse, -UR6, 0x1 ;  /* 0x8000000608147c11 */ /* 0x041fe2000f8208ff */
[C---:B------:R-:W-:Y:S01]  /*0dc0*/  IMAD.WIDE.U32 R30, R8.reuse, 0x3, R14 ;  /* 0x00000003081e7825 */ /* 0x040fe200078e000e */
[C---:B------:R-:W-:Y:S02]  /*0dd0*/  SHF.L.U64.HI R18, R8.reuse, 0x1, R9 ;  /* 0x0000000108127819 */ /* 0x040fe40000010209 */
[C---:B------:R-:W-:Y:S01]  /*0de0*/  LEA R12, P2, R8.reuse, -UR6, 0x2 ;  /* 0x80000006080c7c11 */ /* 0x040fe2000f8410ff */
[C-C-:B------:R-:W-:Y:S01]  /*0df0*/  IMAD.WIDE.U32 R32, R8.reuse, 0x5, R14.reuse ;  /* 0x0000000508207825 */ /* 0x140fe200078e000e */
[----:B------:R-:W-:Y:S01]  /*0e00*/  IADD3 R24, P0, PT, R8, -UR6, RZ ;  /* 0x8000000608187c10 */ /* 0x000fe2000ff1e0ff */
[----:B------:R-:W-:Y:S01]  /*0e10*/  ULOP3.LUT UR6, UR22, 0xfffffff8, URZ, 0xc0, !UPT ;  /* 0xfffffff816067892 */ /* 0x000fe2000f8ec0ff */
[----:B------:R-:W-:Y:S01]  /*0e20*/  IADD3.X R21, PT, PT, R18, ~UR7, RZ, P1, !PT ;  /* 0x8000000712157c10 */ /* 0x000fe20008ffe4ff */
[----:B------:R-:W-:-:S04]  /*0e30*/  IMAD.WIDE.U32 R26, R8, 0x6, R14 ;  /* 0x00000006081a7825 */ /* 0x000fc800078e000e */
[C---:B------:R-:W-:Y:S01]  /*0e40*/  IMAD.WIDE.U32 R28, R8.reuse, 0x7, R14 ;  /* 0x00000007081c7825 */ /* 0x040fe200078e000e */
[----:B------:R-:W-:Y:S01]  /*0e50*/  SHF.L.U64.HI R14, R8, 0x2, R9 ;  /* 0x00000002080e7819 */ /* 0x000fe20000010209 */
[----:B------:R-:W-:Y:S02]  /*0e60*/  UMOV UR4, UR6 ;  /* 0x0000000600047c82 */ /* 0x000fe40008000000 */
[C---:B------:R-:W-:Y:S02]  /*0e70*/  IMAD R15, R9.reuse, 0x3, RZ ;  /* 0x00000003090f7824 */ /* 0x040fe400078e02ff */
[C---:B------:R-:W-:Y:S02]  /*0e80*/  IMAD R13, R9.reuse, 0x6, RZ ;  /* 0x00000006090d7824 */ /* 0x040fe400078e02ff */
[----:B------:R-:W-:Y:S01]  /*0e90*/  IMAD R25, R9, 0x7, RZ ;  /* 0x0000000709197824 */ /* 0x000fe200078e02ff */
[----:B------:R-:W-:Y:S01]  /*0ea0*/  IADD3 R15, PT, PT, R31, R15, RZ ;  /* 0x0000000f1f0f7210 */ /* 0x000fe20007ffe0ff */
[----:B------:R-:W-:-:S02]  /*0eb0*/  IMAD R11, R9, 0x5, RZ ;  /* 0x00000005090b7824 */ /* 0x000fc400078e02ff */
[----:B------:R-:W-:Y:S01]  /*0ec0*/  IMAD.IADD R27, R27, 0x1, R13 ;  /* 0x000000011b1b7824 */ /* 0x000fe200078e020d */
[----:B------:R-:W-:Y:S01]  /*0ed0*/  IADD3.X R13, PT, PT, R14, ~UR7, RZ, P2, !PT ;  /* 0x800000070e0d7c10 */ /* 0x000fe200097fe4ff */
[----:B------:R-:W-:Y:S01]  /*0ee0*/  IMAD.MOV.U32 R14, RZ, RZ, R30 ;  /* 0x000000ffff0e7224 */ /* 0x000fe200078e001e */
[----:B------:R-:W-:Y:S01]  /*0ef0*/  IADD3 R29, PT, PT, R29, R25, RZ ;  /* 0x000000191d1d7210 */ /* 0x000fe20007ffe0ff */
[----:B------:R-:W-:Y:S01]  /*0f00*/  IMAD.IADD R33, R33, 0x1, R11 ;  /* 0x0000000121217824 */ /* 0x000fe200078e020b */
[----:B------:R-:W-:Y:S01]  /*0f10*/  IADD3.X R25, PT, PT, R9, ~UR7, RZ, P0, !PT ;  /* 0x8000000709197c10 */ /* 0x000fe200087fe4ff */
[----:B------:R-:W-:Y:S01]  /*0f20*/  IMAD.WIDE.U32 R30, R44, UR18, R20 ;  /* 0x000000122c1e7c25 */ /* 0x000fe2000f8e0014 */
[----:B------:R-:W-:Y:S01]  /*0f30*/  ULOP3.LUT UR7, UR23, 0x7fffffff, URZ, 0xc0, !UPT ;  /* 0x7fffffff17077892 */ /* 0x000fe2000f8ec0ff */
[----:B------:R-:W-:Y:S02]  /*0f40*/  ISETP.GE.U32.AND P0, PT, R6, UR8, PT ;  /* 0x0000000806007c0c */ /* 0x000fe4000bf06070 */
[----:B------:R-:W-:Y:S01]  /*0f50*/  IMAD.WIDE.U32 R14, R44, UR18, R14 ;  /* 0x000000122c0e7c25 */ /* 0x000fe2000f8e000e */
[----:B------:R-:W-:-:S02]  /*0f60*/  IADD3 R31, PT, PT, R0, R31, RZ ;  /* 0x0000001f001f7210 */ /* 0x000fc40007ffe0ff */
[----:B------:R-:W-:Y:S01]  /*0f70*/  ISETP.GE.AND.EX P0, PT, R5, UR9, PT, P0 ;  /* 0x0000000905007c0c */ /* 0x000fe2000bf06300 */
[C---:B------:R-:W-:Y:S01]  /*0f80*/  IMAD.WIDE.U32 R26, R44.reuse, UR18, R26 ;  /* 0x000000122c1a7c25 */ /* 0x040fe2000f8e001a */
[----:B------:R-:W0:Y:S03]  /*0f90*/  LDCU.64 UR8, c[0x0][0x398] ;  /* 0x00007300ff0877ac */ /* 0x000e260008000a00 */
[----:B------:R-:W-:Y:S01]  /*0fa0*/  IMAD.WIDE.U32 R12, R44, UR18, R12 ;  /* 0x000000122c0c7c25 */ /* 0x000fe2000f8e000c */
[----:B------:R-:W-:-:S03]  /*0fb0*/  UMOV UR5, UR7 ;  /* 0x0000000700057c82 */ /* 0x000fc60008000000 */
[----:B------:R-:W-:-:S04]  /*0fc0*/  IMAD.WIDE.U32 R24, R44, UR18, R24 ;  /* 0x000000122c187c25 */ /* 0x000fc8000f8e0018 */
[----:B------:R-:W-:-:S04]  /*0fd0*/  IMAD.WIDE.U32 R32, R44, UR18, R32 ;  /* 0x000000122c207c25 */ /* 0x000fc8000f8e0020 */
[----:B------:R-:W-:Y:S01]  /*0fe0*/  IMAD.WIDE.U32 R40, R44, UR18, R28 ;  /* 0x000000122c287c25 */ /* 0x000fe2000f8e001c */
[----:B------:R-:W-:-:S03]  /*0ff0*/  IADD3 R29, PT, PT, R0, R33, RZ ;  /* 0x00000021001d7210 */ /* 0x000fc60007ffe0ff */
[C---:B------:R-:W-:Y:S01]  /*1000*/  IMAD.IADD R15, R0.reuse, 0x1, R15 ;  /* 0x00000001000f7824 */ /* 0x040fe200078e020f */
[C---:B------:R-:W-:Y:S01]  /*1010*/  IADD3 R47, PT, PT, R0.reuse, R41, RZ ;  /* 0x00000029002f7210 */ /* 0x040fe20007ffe0ff */
[----:B------:R-:W-:Y:S01]  /*1020*/  IMAD.MOV.U32 R42, RZ, RZ, R26 ;  /* 0x000000ffff2a7224 */ /* 0x000fe200078e001a */
[----:B------:R-:W-:Y:S01]  /*1030*/  MOV R26, R12 ;  /* 0x0000000c001a7202 */ /* 0x000fe20000000f00 */
[C---:B------:R-:W-:Y:S02]  /*1040*/  IMAD.IADD R21, R0.reuse, 0x1, R25 ;  /* 0x0000000100157824 */ /* 0x040fe400078e0219 */
[----:B------:R-:W-:Y:S02]  /*1050*/  IMAD.MOV.U32 R20, RZ, RZ, R24 ;  /* 0x000000ffff147224 */ /* 0x000fe400078e0018 */
[C---:B------:R-:W-:Y:S02]  /*1060*/  IMAD.IADD R43, R0.reuse, 0x1, R27 ;  /* 0x00000001002b7824 */ /* 0x040fe400078e021b */
[----:B------:R-:W-:Y:S01]  /*1070*/  IMAD.IADD R27, R0, 0x1, R13 ;  /* 0x00000001001b7824 */ /* 0x000fe200078e020d */
[----:B------:R-:W-:Y:S01]  /*1080*/  SHF.L.U64.HI R0, R8, 0x5, R9 ;  /* 0x0000000508007819 */ /* 0x000fe20000010209 */
[----:B------:R-:W-:-:S02]  /*1090*/  IMAD.MOV.U32 R28, RZ, RZ, R32 ;  /* 0x000000ffff1c7224 */ /* 0x000fc400078e0020 */
[C---:B------:R-:W-:Y:S02]  /*10a0*/  IMAD.WIDE.U32 R24, R10.reuse, UR10, R30 ;  /* 0x0000000a0a187c25 */ /* 0x040fe4000f8e001e */
[----:B------:R-:W1:Y:S02]  /*10b0*/  LDC R31, c[0x0][0x38c] ;  /* 0x0000e300ff1f7b82 */ /* 0x000e640000000800 */
[----:B------:R-:W-:Y:S01]  /*10c0*/  IMAD.WIDE.U32 R32, R10, UR10, R14 ;  /* 0x0000000a0a207c25 */ /* 0x000fe2000f8e000e */
[----:B------:R-:W-:-:S03]  /*10d0*/  SHF.L.U32 R38, R24, 0x2, RZ ;  /* 0x0000000218267819 */ /* 0x000fc600000006ff */
[----:B------:R-:W-:Y:S02]  /*10e0*/  IMAD.MOV.U32 R46, RZ, RZ, R40 ;  /* 0x000000ffff2e7224 */ /* 0x000fe400078e0028 */
[----:B------:R-:W-:-:S04]  /*10f0*/  IMAD.WIDE.U32 R40, R10, UR10, R20 ;  /* 0x0000000a0a287c25 */ /* 0x000fc8000f8e0014 */
[----:B------:R-:W-:-:S04]  /*1100*/  IMAD.WIDE.U32 R20, R10, UR10, R26 ;  /* 0x0000000a0a147c25 */ /* 0x000fc8000f8e001a */
[C---:B------:R-:W-:Y:S02]  /*1110*/  IMAD.IADD R27, R19.reuse, 0x1, R25 ;  /* 0x00000001131b7824 */ /* 0x040fe400078e0219 */
[----:B------:R-:W-:Y:S02]  /*1120*/  IMAD.IADD R25, R19, 0x1, R33 ;  /* 0x0000000113197824 */ /* 0x000fe400078e0221 */
[----:B------:R-:W2:Y:S01]  /*1130*/  LDC R33, c[0x0][0x388] ;  /* 0x0000e200ff217b82 */ /* 0x000ea20000000800 */
[----:B------:R-:W-:Y:S01]  /*1140*/  IMAD.WIDE.U32 R14, R10, UR10, R28 ;  /* 0x0000000a0a0e7c25 */ /* 0x000fe2000f8e001c */
[----:B------:R-:W-:-:S03]  /*1150*/  SHF.L.U64.HI R36, R24, 0x2, R27 ;  /* 0x0000000218247819 */ /* 0x000fc6000001021b */
[C---:B------:R-:W-:Y:S01]  /*1160*/  IMAD.IADD R29, R19.reuse, 0x1, R41 ;  /* 0x00000001131d7824 */ /* 0x040fe200078e0229 */
[C---:B------:R-:W-:Y:S01]  /*1170*/  IADD3 R27, PT, PT, R19.reuse, R15, RZ ;  /* 0x0000000f131b7210 */ /* 0x040fe20007ffe0ff */
[----:B------:R-:W-:Y:S01]  /*1180*/  IMAD.WIDE.U32 R12, R10, UR10, R42 ;  /* 0x0000000a0a0c7c25 */ /* 0x000fe2000f8e002a */
[C---:B------:R-:W-:Y:S02]  /*1190*/  SHF.L.U32 R42, R40.reuse, 0x2, RZ ;  /* 0x00000002282a7819 */ /* 0x040fe400000006ff */
[----:B------:R-:W-:Y:S01]  /*11a0*/  SHF.L.U64.HI R40, R40, 0x2, R29 ;  /* 0x0000000228287819 */ /* 0x000fe2000001021d */
[----:B------:R-:W-:Y:S01]  /*11b0*/  IMAD.WIDE.U32 R10, R10, UR10, R46 ;  /* 0x0000000a0a0a7c25 */ /* 0x000fe2000f8e002e */
[----:B------:R-:W-:Y:S02]  /*11c0*/  SHF.L.U64.HI R27, R14, 0x2, R27 ;  /* 0x000000020e1b7819 */ /* 0x000fe4000001021b */
[----:B------:R-:W-:Y:S01]  /*11d0*/  SHF.L.U64.HI R46, R8, 0x3, R9 ;  /* 0x00000003082e7819 */ /* 0x000fe20000010209 */
[C---:B------:R-:W-:Y:S01]  /*11e0*/  IMAD.SHL.U32 R34, R32.reuse, 0x4, RZ ;  /* 0x0000000420227824 */ /* 0x040fe200078e00ff */
[----:B------:R-:W-:Y:S01]  /*11f0*/  SHF.L.U64.HI R32, R32, 0x2, R25 ;  /* 0x0000000220207819 */ /* 0x000fe20000010219 */
[C---:B------:R-:W-:Y:S01]  /*1200*/  IMAD.IADD R29, R19.reuse, 0x1, R21 ;  /* 0x00000001131d7824 */ /* 0x040fe200078e0215 */
[C---:B------:R-:W-:Y:S01]  /*1210*/  IADD3 R25, PT, PT, R19.reuse, R13, RZ ;  /* 0x0000000d13197210 */ /* 0x040fe20007ffe0ff */
[C---:B------:R-:W-:Y:S01]  /*1220*/  IMAD.IADD R11, R19.reuse, 0x1, R11 ;  /* 0x00000001130b7824 */ /* 0x040fe200078e020b */
[----:B------:R-:W-:Y:S01]  /*1230*/  IADD3 R19, PT, PT, R19, R3, RZ ;  /* 0x0000000313137210 */ /* 0x000fe20007ffe0ff */
[C---:B------:R-:W-:Y:S01]  /*1240*/  IMAD.SHL.U32 R30, R20.reuse, 0x4, RZ ;  /* 0x00000004141e7824 */ /* 0x040fe200078e00ff */
[----:B------:R-:W-:Y:S01]  /*1250*/  SHF.L.U64.HI R29, R20, 0x2, R29 ;  /* 0x00000002141d7819 */ /* 0x000fe2000001021d */
[----:B------:R-:W-:Y:S01]  /*1260*/  IMAD.SHL.U32 R28, R14, 0x4, RZ ;  /* 0x000000040e1c7824 */ /* 0x000fe200078e00ff */
[C---:B------:R-:W-:Y:S01]  /*1270*/  SHF.L.U64.HI R25, R12.reuse, 0x2, R25 ;  /* 0x000000020c197819 */ /* 0x040fe20000010219 */
[----:B------:R-:W-:Y:S01]  /*1280*/  IMAD.SHL.U32 R26, R12, 0x4, RZ ;  /* 0x000000040c1a7824 */ /* 0x000fe200078e00ff */
[C---:B------:R-:W-:Y:S01]  /*1290*/  SHF.L.U64.HI R22, R10.reuse, 0x2, R11 ;  /* 0x000000020a167819 */ /* 0x040fe2000001020b */
[----:B------:R-:W-:Y:S01]  /*12a0*/  IMAD.SHL.U32 R24, R10, 0x4, RZ ;  /* 0x000000040a187824 */ /* 0x000fe200078e00ff */
[C---:B------:R-:W-:Y:S01]  /*12b0*/  SHF.L.U64.HI R20, R2.reuse, 0x2, R19 ;  /* 0x0000000202147819 */ /* 0x040fe20000010213 */
[----:B01----:R-:W-:-:S07]  /*12c0*/  IMAD.SHL.U32 R21, R2, 0x4, RZ ;  /* 0x0000000402157824 */ /* 0x003fce00078e00ff */
.L_x_26:
[----:B------:R-:W-:Y:S01]  /*12d0*/  UMOV UR10, UR8 ;  /* 0x00000008000a7c82 */ /* 0x000fe20008000000 */
[----:B------:R-:W-:Y:S01]  /*12e0*/  UMOV UR11, UR9 ;  /* 0x00000009000b7c82 */ /* 0x000fe20008000000 */
[----:B------:R-:W-:Y:S01]  /*12f0*/  ISETP.GE.U32.AND P1, PT, R35, UR10, PT ;  /* 0x0000000a23007c0c */ /* 0x000fe2000bf26070 */
[----:B0-----:R-:W0:Y:S01]  /*1300*/  LDC.64 R12, c[0x0][0x3c8] ;  /* 0x0000f200ff0c7b82 */ /* 0x001e220000000a00 */
[----:B------:R-:W-:Y:S02]  /*1310*/  LOP3.LUT R9, R5, R23, RZ, 0xfc, !PT ;  /* 0x0000001705097212 */ /* 0x000fe400078efcff */
[----:B------:R-:W-:-:S04]  /*1320*/  ISETP.GE.OR.EX P1, PT, R23, UR11, P0, P1 ;  /* 0x0000000b17007c0c */ /* 0x000fc80008726710 */
[----:B------:R-:W-:Y:S01]  /*1330*/  ISETP.LT.OR P1, PT, R9, RZ, P1 ;  /* 0x000000ff0900720c */ /* 0x000fe20000f21670 */
[----:B------:R-:W-:-:S12]  /*1340*/  IMAD.MOV.U32 R9, RZ, RZ, RZ ;  /* 0x000000ffff097224 */ /* 0x000fd800078e00ff */
[----:B--2---:R-:W-:-:S04]  /*1350*/  @!P1 IADD3 R10, P2, PT, R33, R21, RZ ;  /* 0x00000015210a9210 */ /* 0x004fc80007f5e0ff */
[----:B------:R-:W-:-:S05]  /*1360*/  @!P1 IADD3.X R11, PT, PT, R31, R20, RZ, P2, !PT ;  /* 0x000000141f0b9210 */ /* 0x000fca00017fe4ff */
[----:B------:R1:W2:Y:S01]  /*1370*/  @!P1 LDG.E R9, desc[UR12][R10.64] ;  /* 0x0000000c0a099981 */ /* 0x0002a2000c1e1900 */
[----:B0-----:R-:W-:Y:S01]  /*1380*/  IADD3 R14, P2, PT, R35, R12, RZ ;  /* 0x0000000c230e7210 */ /* 0x001fe20007f5e0ff */
[----:B------:R-:W-:-:S03]  /*1390*/  IMAD.MOV.U32 R41, RZ, RZ, RZ ;  /* 0x000000ffff297224 */ /* 0x000fc600078e00ff */
[----:B------:R-:W-:Y:S01]  /*13a0*/  ISETP.GE.U32.AND P1, PT, R14, UR10, PT ;  /* 0x0000000a0e007c0c */ /* 0x000fe2000bf26070 */
[----:B------:R-:W-:Y:S02]  /*13b0*/  IMAD.X R15, R23, 0x1, R13, P2 ;  /* 0x00000001170f7824 */ /* 0x000fe400010e060d */
[----:B-1----:R-:W-:-:S03]  /*13c0*/  IMAD.MOV.U32 R10, RZ, RZ, R16 ;  /* 0x000000ffff0a7224 */ /* 0x002fc600078e0010 */
[----:B------:R-:W-:Y:S02]  /*13d0*/  ISETP.GE.OR.EX P1, PT, R15, UR11, P0, P1 ;  /* 0x0000000b0f007c0c */ /* 0x000fe40008726710 */
[----:B------:R-:W-:Y:S02]  /*13e0*/  LOP3.LUT R14, R5, R15, RZ, 0xfc, !PT ;  /* 0x0000000f050e7212 */ /* 0x000fe400078efcff */
[----:B------:R-:W-:Y:S02]  /*13f0*/  MOV R11, R17 ;  /* 0x00000011000b7202 */ /* 0x000fe40000000f00 */
[----:B------:R-:W-:-:S13]  /*1400*/  ISETP.LT.OR P1, PT, R14, RZ, P1 ;  /* 0x000000ff0e00720c */ /* 0x000fda0000f21670 */
[----:B------:R-:W-:-:S04]  /*1410*/  @!P1 IADD3 R14, P2, PT, R33, R42, RZ ;  /* 0x0000002a210e9210 */ /* 0x000fc80007f5e0ff */
[----:B------:R-:W-:Y:S01]  /*1420*/  @!P1 IADD3.X R15, PT, PT, R31, R40, RZ, P2, !PT ;  /* 0x000000281f0f9210 */ /* 0x000fe200017fe4ff */
[----:B--2---:R0:W-:Y:S04]  /*1430*/  STG.E desc[UR12][R10.64], R9 ;  /* 0x000000090a007986 */ /* 0x0041e8000c10190c */
[----:B------:R1:W2:Y:S01]  /*1440*/  @!P1 LDG.E R41, desc[UR12][R14.64] ;  /* 0x0000000c0e299981 */ /* 0x0002a2000c1e1900 */
[----:B------:R-:W-:Y:S01]  /*1450*/  LEA R16, P2, R12, R35, 0x1 ;  /* 0x000000230c107211 */ /* 0x000fe200078408ff */
[----:B------:R-:W-:-:S03]  /*1460*/  IMAD.MOV.U32 R43, RZ, RZ, RZ ;  /* 0x000000ffff2b7224 */ /* 0x000fc600078e00ff */
[----:B------:R-:W-:Y:S02]  /*1470*/  ISETP.GE.U32.AND P1, PT, R16, UR10, PT ;  /* 0x0000000a10007c0c */ /* 0x000fe4000bf26070 */
[----:B------:R-:W-:-:S04]  /*1480*/  LEA.HI.X R17, R12, R23, R13, 0x1, P2 ;  /* 0x000000170c117211 */ /* 0x000fc800010f0c0d */
[----:B------:R-:W-:Y:S02]  /*1490*/  ISETP.GE.OR.EX P1, PT, R17, UR11, P0, P1 ;  /* 0x0000000b11007c0c */ /* 0x000fe40008726710 */
[----:B------:R-:W-:-:S04]  /*14a0*/  LOP3.LUT R16, R5, R17, RZ, 0xfc, !PT ;  /* 0x0000001105107212 */ /* 0x000fc800078efcff */
[----:B------:R-:W-:-:S13]  /*14b0*/  ISETP.LT.OR P1, PT, R16, RZ, P1 ;  /* 0x000000ff1000720c */ /* 0x000fda0000f21670 */
[----:B------:R-:W-:-:S05]  /*14c0*/  @!P1 IADD3 R18, P2, PT, R33, R38, RZ ;  /* 0x0000002621129210 */ /* 0x000fca0007f5e0ff */
[----:B------:R-:W-:Y:S01]  /*14d0*/  @!P1 IMAD.X R19, R31, 0x1, R36, P2 ;  /* 0x000000011f139824 */ /* 0x000fe200010e0624 */
[----:B-1----:R-:W-:Y:S01]  /*14e0*/  MOV R14, R35 ;  /* 0x00000023000e7202 */ /* 0x002fe20000000f00 */
[----:B------:R-:W-:Y:S01]  /*14f0*/  IMAD.MOV.U32 R15, RZ, RZ, R23 ;  /* 0x000000ffff0f7224 */ /* 0x000fe200078e0017 */
[----:B--2---:R1:W-:Y:S04]  /*1500*/  STG.E desc[UR12][R10.64+0x4], R41 ;  /* 0x000004290a007986 */ /* 0x0043e8000c10190c */
[----:B------:R-:W2:Y:S01]  /*1510*/  @!P1 LDG.E R43, desc[UR12][R18.64] ;  /* 0x0000000c122b9981 */ /* 0x000ea2000c1e1900 */
[----:B0-----:R-:W-:Y:S02]  /*1520*/  IMAD R9, R13, 0x3, RZ ;  /* 0x000000030d097824 */ /* 0x001fe400078e02ff */
[----:B------:R-:W-:-:S04]  /*1530*/  IMAD.WIDE.U32 R16, R12, 0x3, R14 ;  /* 0x000000030c107825 */ /* 0x000fc800078e000e */
[----:B------:R-:W-:Y:S01]  /*1540*/  IMAD.IADD R9, R9, 0x1, R17 ;  /* 0x0000000109097824 */ /* 0x000fe200078e0211 */
[----:B------:R-:W-:-:S04]  /*1550*/  ISETP.GE.U32.AND P1, PT, R16, UR10, PT ;  /* 0x0000000a10007c0c */ /* 0x000fc8000bf26070 */
[----:B------:R-:W-:Y:S02]  /*1560*/  ISETP.GE.OR.EX P1, PT, R9, UR11, P0, P1 ;  /* 0x0000000b09007c0c */ /* 0x000fe40008726710 */
[----:B------:R-:W-:-:S04]  /*1570*/  LOP3.LUT R9, R5, R9, RZ, 0xfc, !PT ;  /* 0x0000000905097212 */ /* 0x000fc800078efcff */
[----:B------:R-:W-:Y:S01]  /*1580*/  ISETP.LT.OR P1, PT, R9, RZ, P1 ;  /* 0x000000ff0900720c */ /* 0x000fe20000f21670 */
[----:B------:R-:W-:-:S12]  /*1590*/  IMAD.MOV.U32 R9, RZ, RZ, RZ ;  /* 0x000000ffff097224 */ /* 0x000fd800078e00ff */
[----:B------:R-:W-:-:S04]  /*15a0*/  @!P1 IADD3 R16, P2, PT, R33, R34, RZ ;  /* 0x0000002221109210 */ /* 0x000fc80007f5e0ff */
[----:B------:R-:W-:Y:S01]  /*15b0*/  @!P1 IADD3.X R17, PT, PT, R31, R32, RZ, P2, !PT ;  /* 0x000000201f119210 */ /* 0x000fe200017fe4ff */
[----:B--2---:R0:W-:Y:S04]  /*15c0*/  STG.E desc[UR12][R10.64+0x8], R43 ;  /* 0x0000082b0a007986 */ /* 0x0041e8000c10190c */
[----:B------:R-:W2:Y:S01]  /*15d0*/  @!P1 LDG.E R9, desc[UR12][R16.64] ;  /* 0x0000000c10099981 */ /* 0x000ea2000c1e1900 */
[----:B------:R-:W-:Y:S01]  /*15e0*/  LEA R18, P2, R12, R35, 0x2 ;  /* 0x000000230c127211 */ /* 0x000fe200078410ff */
[----:B-1----:R-:W-:-:S03]  /*15f0*/  HFMA2 R41, -RZ, RZ, 0, 0 ;  /* 0x00000000ff297431 */ /* 0x002fc600000001ff */
[----:B------:R-:W-:Y:S02]  /*1600*/  ISETP.GE.U32.AND P1, PT, R18, UR10, PT ;  /* 0x0000000a12007c0c */ /* 0x000fe4000bf26070 */
[----:B------:R-:W-:-:S04]  /*1610*/  LEA.HI.X R19, R12, R23, R13, 0x2, P2 ;  /* 0x000000170c137211 */ /* 0x000fc800010f140d */
[----:B------:R-:W-:Y:S02]  /*1620*/  ISETP.GE.OR.EX P1, PT, R19, UR11, P0, P1 ;  /* 0x0000000b13007c0c */ /* 0x000fe40008726710 */
[----:B------:R-:W-:-:S04]  /*1630*/  LOP3.LUT R18, R5, R19, RZ, 0xfc, !PT ;  /* 0x0000001305127212 */ /* 0x000fc800078efcff */
[----:B------:R-:W-:-:S13]  /*1640*/  ISETP.LT.OR P1, PT, R18, RZ, P1 ;  /* 0x000000ff1200720c */ /* 0x000fda0000f21670 */
[----:B------:R-:W-:-:S05]  /*1650*/  @!P1 IADD3 R18, P2, PT, R33, R30, RZ ;  /* 0x0000001e21129210 */ /* 0x000fca0007f5e0ff */
[----:B------:R-:W-:Y:S01]  /*1660*/  @!P1 IMAD.X R19, R31, 0x1, R29, P2 ;  /* 0x000000011f139824 */ /* 0x000fe200010e061d */
[----:B--2---:R1:W-:Y:S04]  /*1670*/  STG.E desc[UR12][R10.64+0xc], R9 ;  /* 0x00000c090a007986 */ /* 0x0043e8000c10190c */
[----:B------:R-:W2:Y:S01]  /*1680*/  @!P1 LDG.E R41, desc[UR12][R18.64] ;  /* 0x0000000c12299981 */ /* 0x000ea2000c1e1900 */
[----:B0-----:R-:W-:Y:S02]  /*1690*/  IMAD R43, R13, 0x5, RZ ;  /* 0x000000050d2b7824 */ /* 0x001fe400078e02ff */
[----:B------:R-:W-:-:S04]  /*16a0*/  IMAD.WIDE.U32 R16, R12, 0x5, R14 ;  /* 0x000000050c107825 */ /* 0x000fc800078e000e */
[----:B------:R-:W-:Y:S01]  /*16b0*/  IMAD.IADD R17, R43, 0x1, R17 ;  /* 0x000000012b117824 */ /* 0x000fe200078e0211 */
[----:B------:R-:W-:Y:S02]  /*16c0*/  ISETP.GE.U32.AND P1, PT, R16, UR10, PT ;  /* 0x0000000a10007c0c */ /* 0x000fe4000bf26070 */
[----:B-1----:R-:W-:Y:S02]  /*16d0*/  MOV R9, RZ ;  /* 0x000000ff00097202 */ /* 0x002fe40000000f00 */
[----:B------:R-:W-:Y:S02]  /*16e0*/  ISETP.GE.OR.EX P1, PT, R17, UR11, P0, P1 ;  /* 0x0000000b11007c0c */ /* 0x000fe40008726710 */
[----:B------:R-:W-:-:S04]  /*16f0*/  LOP3.LUT R16, R5, R17, RZ, 0xfc, !PT ;  /* 0x0000001105107212 */ /* 0x000fc800078efcff */
[----:B------:R-:W-:-:S13]  /*1700*/  ISETP.LT.OR P1, PT, R16, RZ, P1 ;  /* 0x000000ff1000720c */ /* 0x000fda0000f21670 */
[----:B------:R-:W-:-:S05]  /*1710*/  @!P1 IADD3 R16, P2, PT, R33, R28, RZ ;  /* 0x0000001c21109210 */ /* 0x000fca0007f5e0ff */
[----:B------:R-:W-:Y:S01]  /*1720*/  @!P1 IMAD.X R17, R31, 0x1, R27, P2 ;  /* 0x000000011f119824 */ /* 0x000fe200010e061b */
[----:B--2---:R0:W-:Y:S04]  /*1730*/  STG.E desc[UR12][R10.64+0x10], R41 ;  /* 0x000010290a007986 */ /* 0x0041e8000c10190c */
[----:B------:R-:W2:Y:S01]  /*1740*/  @!P1 LDG.E R9, desc[UR12][R16.64] ;  /* 0x0000000c10099981 */ /* 0x000ea2000c1e1900 */
[----:B------:R-:W-:Y:S02]  /*1750*/  IMAD R43, R13, 0x6, RZ ;  /* 0x000000060d2b7824 */ /* 0x000fe400078e02ff */
[----:B------:R-:W-:-:S04]  /*1760*/  IMAD.WIDE.U32 R18, R12, 0x6, R14 ;  /* 0x000000060c127825 */ /* 0x000fc800078e000e */
[----:B------:R-:W-:Y:S01]  /*1770*/  IMAD.IADD R19, R43, 0x1, R19 ;  /* 0x000000012b137824 */ /* 0x000fe200078e0213 */
[----:B------:R-:W-:Y:S01]  /*1780*/  ISETP.GE.U32.AND P1, PT, R18, UR10, PT ;  /* 0x0000000a12007c0c */ /* 0x000fe2000bf26070 */
[----:B0-----:R-:W-:-:S03]  /*1790*/  HFMA2 R41, -RZ, RZ, 0, 0 ;  /* 0x00000000ff297431 */ /* 0x001fc600000001ff */
[----:B------:R-:W-:Y:S02]  /*17a0*/  ISETP.GE.OR.EX P1, PT, R19, UR11, P0, P1 ;  /* 0x0000000b13007c0c */ /* 0x000fe40008726710 */
[----:B------:R-:W-:-:S04]  /*17b0*/  LOP3.LUT R18, R5, R19, RZ, 0xfc, !PT ;  /* 0x0000001305127212 */ /* 0x000fc800078efcff */
[----:B------:R-:W-:-:S13]  /*17c0*/  ISETP.LT.OR P1, PT, R18, RZ, P1 ;  /* 0x000000ff1200720c */ /* 0x000fda0000f21670 */
[----:B------:R-:W-:-:S05]  /*17d0*/  @!P1 IADD3 R18, P2, PT, R33, R26, RZ ;  /* 0x0000001a21129210 */ /* 0x000fca0007f5e0ff */
[----:B------:R-:W-:Y:S01]  /*17e0*/  @!P1 IMAD.X R19, R31, 0x1, R25, P2 ;  /* 0x000000011f139824 */ /* 0x000fe200010e0619 */
[----:B--2---:R0:W-:Y:S04]  /*17f0*/  STG.E desc[UR12][R10.64+0x14], R9 ;  /* 0x000014090a007986 */ /* 0x0041e8000c10190c */
[----:B------:R-:W2:Y:S01]  /*1800*/  @!P1 LDG.E R41, desc[UR12][R18.64] ;  /* 0x0000000c12299981 */ /* 0x000ea2000c1e1900 */
[----:B------:R-:W-:-:S04]  /*1810*/  IMAD.WIDE.U32 R14, R12, 0x7, R14 ;  /* 0x000000070c0e7825 */ /* 0x000fc800078e000e */
[----:B------:R-:W-:Y:S01]  /*1820*/  IMAD R13, R13, 0x7, RZ ;  /* 0x000000070d0d7824 */ /* 0x000fe200078e02ff */
[----:B------:R-:W-:Y:S02]  /*1830*/  ISETP.GE.U32.AND P1, PT, R14, UR10, PT ;  /* 0x0000000a0e007c0c */ /* 0x000fe4000bf26070 */
[----:B0-----:R-:W-:Y:S01]  /*1840*/  MOV R9, RZ ;  /* 0x000000ff00097202 */ /* 0x001fe20000000f00 */
[----:B------:R-:W-:-:S05]  /*1850*/  IMAD.IADD R13, R13, 0x1, R15 ;  /* 0x000000010d0d7824 */ /* 0x000fca00078e020f */
[----:B------:R-:W-:Y:S02]  /*1860*/  ISETP.GE.OR.EX P1, PT, R13, UR11, P0, P1 ;  /* 0x0000000b0d007c0c */ /* 0x000fe40008726710 */
[----:B------:R-:W-:-:S04]  /*1870*/  LOP3.LUT R12, R5, R13, RZ, 0xfc, !PT ;  /* 0x0000000d050c7212 */ /* 0x000fc800078efcff */
[----:B------:R-:W-:-:S13]  /*1880*/  ISETP.LT.OR P1, PT, R12, RZ, P1 ;  /* 0x000000ff0c00720c */ /* 0x000fda0000f21670 */
[----:B------:R-:W-:-:S05]  /*1890*/  @!P1 IADD3 R12, P2, PT, R33, R24, RZ ;  /* 0x00000018210c9210 */ /* 0x000fca0007f5e0ff */
[----:B------:R-:W-:Y:S01]  /*18a0*/  @!P1 IMAD.X R13, R31, 0x1, R22, P2 ;  /* 0x000000011f0d9824 */ /* 0x000fe200010e0616 */
[----:B--2---:R0:W-:Y:S04]  /*18b0*/  STG.E desc[UR12][R10.64+0x18], R41 ;  /* 0x000018290a007986 */ /* 0x0041e8000c10190c */
[----:B------:R-:W2:Y:S01]  /*18c0*/  @!P1 LDG.E R9, desc[UR12][R12.64] ;  /* 0x0000000c0c099981 */ /* 0x000ea2000c1e1900 */
[----:B------:R-:W-:Y:S01]  /*18d0*/  UIADD3 UR4, UP0, UPT, UR4, -0x8, URZ ;  /* 0xfffffff804047890 */ /* 0x000fe2000ff1e0ff */
[----:B------:R-:W-:Y:S02]  /*18e0*/  IADD3 R16, P1, PT, R10, 0x20, RZ ;  /* 0x000000200a107810 */ /* 0x000fe40007f3e0ff */
[C---:B------:R-:W-:Y:S01]  /*18f0*/  LEA R35, P3, R8.reuse, R35, 0x3 ;  /* 0x0000002308237211 */ /* 0x040fe200078618ff */
[----:B------:R-:W-:Y:S01]  /*1900*/  UIADD3.X UR5, UPT, UPT, UR5, -0x1, URZ, UP0, !UPT ;  /* 0xffffffff05057890 */ /* 0x000fe200087fe4ff */
[----:B------:R-:W-:Y:S01]  /*1910*/  LEA R33, P2, R8, R33, 0x5 ;  /* 0x0000002108217211 */ /* 0x000fe200078428ff */
[----:B------:R-:W-:Y:S01]  /*1920*/  UISETP.NE.U32.AND UP0, UPT, UR4, URZ, UPT ;  /* 0x000000ff0400728c */ /* 0x000fe2000bf05070 */
[----:B------:R-:W-:-:S02]  /*1930*/  IMAD.X R17, RZ, RZ, R11, P1 ;  /* 0x000000ffff117224 */ /* 0x000fc400008e060b */
[----:B------:R-:W-:Y:S01]  /*1940*/  IMAD.X R23, R23, 0x1, R46, P3 ;  /* 0x0000000117177824 */ /* 0x000fe200018e062e */
[----:B------:R-:W-:Y:S01]  /*1950*/  UISETP.NE.AND.EX UP0, UPT, UR5, URZ, UPT, UP0 ;  /* 0x000000ff0500728c */ /* 0x000fe2000bf05300 */
[----:B------:R-:W-:Y:S01]  /*1960*/  IADD3.X R31, PT, PT, R31, R0, RZ, P2, !PT ;  /* 0x000000001f1f7210 */ /* 0x000fe200017fe4ff */
[----:B--2---:R0:W-:Y:S07]  /*1970*/  STG.E desc[UR12][R10.64+0x1c], R9 ;  /* 0x00001c090a007986 */ /* 0x0041ee000c10190c */
[----:B------:R-:W-:Y:S05]  /*1980*/  BRA.U UP0, `(.L_x_26) ;  /* 0xfffffff900507547 */ /* 0x000fea000b83ffff */
[----:B0-----:R-:W-:Y:S02]  /*1990*/  IMAD.U32 R9, RZ, RZ, UR6 ;  /* 0x00000006ff097e24 */ /* 0x001fe4000f8e00ff */
[----:B------:R-:W-:-:S07]  /*19a0*/  IMAD.U32 R13, RZ, RZ, UR7 ;  /* 0x00000007ff0d7e24 */ /* 0x000fce000f8e00ff */
.L_x_25:
[----:B------:R-:W0:Y:S02]  /*19b0*/  LDCU UR6, c[0x0][0x3e8] ;  /* 0x00007d00ff0677ac */ /* 0x000e240008000800 */
[----:B0-----:R-:W-:-:S04]  /*19c0*/  ULOP3.LUT UR4, UR6, 0x7, URZ, 0xc0, !UPT ;  /* 0x0000000706047892 */ /* 0x001fc8000f8ec0ff */
[----:B------:R-:W-:-:S04]  /*19d0*/  UISETP.NE.U32.AND UP0, UPT, UR4, URZ, UPT ;  /* 0x000000ff0400728c */ /* 0x000fc8000bf05070 */
[----:B------:R-:W-:-:S09]  /*19e0*/  UISETP.NE.AND.EX UP0, UPT, URZ, URZ, UPT, UP0 ;  /* 0x000000ffff00728c */ /* 0x000fd2000bf05300 */
[----:B------:R-:W-:Y:S05]  /*19f0*/  BRA.U !UP0, `(.L_x_27) ;  /* 0x0000000908dc7547 */ /* 0x000fea000b800000 */
[----:B------:R-:W-:Y:S02]  /*1a00*/  UIADD3 UR4, UP0, UPT, UR4, -0x1, URZ ;  /* 0xffffffff04047890 */ /* 0x000fe4000ff1e0ff */
[----:B------:R-:W-:Y:S02]  /*1a10*/  ULOP3.LUT UR7, UR6, 0x3, URZ, 0xc0, !UPT ;  /* 0x0000000306077892 */ /* 0x000fe4000f8ec0ff */
[----:B------:R-:W-:Y:S02]  /*1a20*/  UIADD3.X UR5, UPT, UPT, URZ, -0x1, URZ, UP0, !UPT ;  /* 0xffffffffff057890 */ /* 0x000fe400087fe4ff */
[----:B------:R-:W-:Y:S02]  /*1a30*/  UISETP.GE.U32.AND UP1, UPT, UR4, 0x3, UPT ;  /* 0x000000030400788c */ /* 0x000fe4000bf26070 */
[----:B------:R-:W-:Y:S02]  /*1a40*/  UISETP.NE.U32.AND UP0, UPT, UR7, URZ, UPT ;  /* 0x000000ff0700728c */ /* 0x000fe4000bf05070 */
[----:B------:R-:W-:-:S02]  /*1a50*/  UISETP.GE.U32.AND.EX UP1, UPT, UR5, URZ, UPT, UP1 ;  /* 0x000000ff0500728c */ /* 0x000fc4000bf26110 */
[----:B------:R-:W-:-:S07]  /*1a60*/  UISETP.NE.AND.EX UP0, UPT, URZ, URZ, UPT, UP0 ;  /* 0x000000ffff00728c */ /* 0x000fce000bf05300 */
[----:B------:R-:W-:Y:S05]  /*1a70*/  BRA.U !UP1, `(.L_x_28) ;  /* 0x0000000509507547 */ /* 0x000fea000b800000 */
[----:B------:R-:W0:Y:S01]  /*1a80*/  LDC.64 R10, c[0x0][0x3c8] ;  /* 0x0000f200ff0a7b82 */ /* 0x000e220000000a00 */
[----:B------:R-:W1:Y:S01]  /*1a90*/  LDCU.64 UR4, c[0x0][0x3b8] ;  /* 0x00007700ff0477ac */ /* 0x000e620008000a00 */
[----:B------:R-:W2:Y:S01]  /*1aa0*/  LDCU.64 UR14, c[0x0][0x3d8] ;  /* 0x00007b00ff0e77ac */ /* 0x000ea20008000a00 */
[----:B------:R-:W3:Y:S01]  /*1ab0*/  LDCU.64 UR8, c[0x0][0x390] ;  /* 0x00007200ff0877ac */ /* 0x000ee20008000a00 */
[----:B-1----:R-:W-:-:S04]  /*1ac0*/  UIADD3 UR4, UP1, UPT, URZ, -UR4, URZ ;  /* 0x80000004ff047290 */ /* 0x002fc8000ff3e0ff */
[----:B------:R-:W-:Y:S01]  /*1ad0*/  UIADD3.X UR5, UPT, UPT, URZ, ~UR5, URZ, UP1, !UPT ;  /* 0x80000005ff057290 */ /* 0x000fe20008ffe4ff */
[-C--:B0-----:R-:W-:Y:S02]  /*1ae0*/  IMAD R0, R13, R10.reuse, RZ ;  /* 0x0000000a0d007224 */ /* 0x081fe400078e02ff */
[----:B--2---:R-:W-:Y:S01]  /*1af0*/  IMAD R21, R45, UR14, RZ ;  /* 0x0000000e2d157c24 */ /* 0x004fe2000f8e02ff */
[----:B---3--:R-:W-:Y:S01]  /*1b00*/  ISETP.GE.U32.AND P0, PT, R6, UR8, PT ;  /* 0x0000000806007c0c */ /* 0x008fe2000bf06070 */
[C---:B------:R-:W-:Y:S02]  /*1b10*/  IMAD R19, R9.reuse, R11, R0 ;  /* 0x0000000b09137224 */ /* 0x040fe400078e0200 */
[----:B------:R-:W-:Y:S01]  /*1b20*/  IMAD.WIDE.U32 R14, R9, R10, UR4 ;  /* 0x00000004090e7e25 */ /* 0x000fe2000f8e000a */
[----:B------:R-:W-:-:S03]  /*1b30*/  ISETP.GE.AND.EX P0, PT, R5, UR9, PT, P0 ;  /* 0x0000000905007c0c */ /* 0x000fc6000bf06300 */
[C---:B------:R-:W-:Y:S01]  /*1b40*/  IMAD R23, R44.reuse, UR15, R21 ;  /* 0x0000000f2c177c24 */ /* 0x040fe2000f8e0215 */
[----:B------:R-:W-:Y:S01]  /*1b50*/  IADD3 R15, PT, PT, R15, R19, RZ ;  /* 0x000000130f0f7210 */ /* 0x000fe20007ffe0ff */
[----:B------:R-:W0:Y:S02]  /*1b60*/  LDCU.64 UR4, c[0x0][0x3c8] ;  /* 0x00007900ff0477ac */ /* 0x000e240008000a00 */
[----:B------:R-:W-:-:S04]  /*1b70*/  IMAD.WIDE.U32 R20, R44, UR14, R14 ;  /* 0x0000000e2c147c25 */ /* 0x000fc8000f8e000e */
[----:B------:R-:W-:Y:S01]  /*1b80*/  IMAD.IADD R8, R23, 0x1, R21 ;  /* 0x0000000117087824 */ /* 0x000fe200078e0215 */
[----:B------:R-:W-:-:S04]  /*1b90*/  ISETP.GE.U32.AND P1, PT, R20, UR10, PT ;  /* 0x0000000a14007c0c */ /* 0x000fc8000bf26070 */
[----:B------:R-:W-:Y:S02]  /*1ba0*/  ISETP.GE.OR.EX P1, PT, R8, UR11, P0, P1 ;  /* 0x0000000b08007c0c */ /* 0x000fe40008726710 */
[----:B------:R-:W-:-:S04]  /*1bb0*/  LOP3.LUT R0, R5, R8, RZ, 0xfc, !PT ;  /* 0x0000000805007212 */ /* 0x000fc800078efcff */
[----:B------:R-:W-:-:S13]  /*1bc0*/  ISETP.LT.OR P1, PT, R0, RZ, P1 ;  /* 0x000000ff0000720c */ /* 0x000fda0000f21670 */
[----:B------:R-:W1:Y:S01]  /*1bd0*/  @!P1 LDC.64 R22, c[0x0][0x388] ;  /* 0x0000e200ff169b82 */ /* 0x000e620000000a00 */
[----:B------:R-:W-:-:S04]  /*1be0*/  @!P1 IMAD.MOV.U32 R36, RZ, RZ, R2 ;  /* 0x000000ffff249224 */ /* 0x000fc800078e0002 */
[----:B------:R-:W-:-:S05]  /*1bf0*/  @!P1 IMAD.WIDE.U32 R14, R9, R10, R36 ;  /* 0x0000000a090e9225 */ /* 0x000fca00078e0024 */
[----:B------:R-:W-:Y:S02]  /*1c00*/  @!P1 IADD3 R0, PT, PT, R15, R19, RZ ;  /* 0x000000130f009210 */ /* 0x000fe40007ffe0ff */
[----:B-1----:R-:W-:-:S04]  /*1c10*/  @!P1 LEA R18, P2, R14, R22, 0x2 ;  /* 0x000000160e129211 */ /* 0x002fc800078410ff */
[----:B------:R-:W-:Y:S01]  /*1c20*/  @!P1 LEA.HI.X R19, R14, R23, R0, 0x2, P2 ;  /* 0x000000170e139211 */ /* 0x000fe200010f1400 */
[----:B------:R-:W-:-:S06]  /*1c30*/  IMAD.MOV.U32 R23, RZ, RZ, RZ ;  /* 0x000000ffff177224 */ /* 0x000fcc00078e00ff */
[----:B------:R1:W2:Y:S01]  /*1c40*/  @!P1 LDG.E R23, desc[UR12][R18.64] ;  /* 0x0000000c12179981 */ /* 0x0002a2000c1e1900 */
[-C--:B------:R-:W-:Y:S01]  /*1c50*/  IADD3 R25, P1, PT, R20, R10.reuse, RZ ;  /* 0x0000000a14197210 */ /* 0x080fe20007f3e0ff */
[----:B0-----:R-:W-:Y:S01]  /*1c60*/  IMAD.WIDE.U32 R20, R9, R10, UR4 ;  /* 0x0000000409147e25 */ /* 0x001fe2000f8e000a */
[----:B------:R-:W-:-:S03]  /*1c70*/  MOV R14, R16 ;  /* 0x00000010000e7202 */ /* 0x000fc60000000f00 */
[----:B------:R-:W-:Y:S01]  /*1c80*/  IMAD.X R12, R8, 0x1, R11, P1 ;  /* 0x00000001080c7824 */ /* 0x000fe200008e060b */
[----:B------:R-:W-:-:S04]  /*1c90*/  ISETP.GE.U32.AND P1, PT, R25, UR10, PT ;  /* 0x0000000a19007c0c */ /* 0x000fc8000bf26070 */
[----:B------:R-:W-:Y:S02]  /*1ca0*/  ISETP.GE.OR.EX P1, PT, R12, UR11, P0, P1 ;  /* 0x0000000b0c007c0c */ /* 0x000fe40008726710 */
[----:B------:R-:W-:-:S04]  /*1cb0*/  LOP3.LUT R0, R5, R12, RZ, 0xfc, !PT ;  /* 0x0000000c05007212 */ /* 0x000fc800078efcff */
[----:B------:R-:W-:Y:S01]  /*1cc0*/  ISETP.LT.OR P1, PT, R0, RZ, P1 ;  /* 0x000000ff0000720c */ /* 0x000fe20000f21670 */
[----:B------:R-:W-:-:S04]  /*1cd0*/  IMAD R0, R13, R10, RZ ;  /* 0x0000000a0d007224 */ /* 0x000fc800078e02ff */
[----:B------:R-:W-:-:S05]  /*1ce0*/  IMAD R15, R9, R11, R0 ;  /* 0x0000000b090f7224 */ /* 0x000fca00078e0200 */
[----:B------:R-:W-:Y:S01]  /*1cf0*/  IADD3 R22, PT, PT, R21, R15, RZ ;  /* 0x0000000f15167210 */ /* 0x000fe20007ffe0ff */
[----:B------:R-:W-:Y:S02]  /*1d00*/  IMAD.MOV.U32 R21, RZ, RZ, RZ ;  /* 0x000000ffff157224 */ /* 0x000fe400078e00ff */
[----:B------:R-:W1:Y:S01]  /*1d10*/  @!P1 LDC.64 R26, c[0x0][0x388] ;  /* 0x0000e200ff1a9b82 */ /* 0x000e620000000a00 */
[----:B------:R-:W-:Y:S01]  /*1d20*/  @!P1 IADD3 R0, P2, PT, R2, R20, RZ ;  /* 0x0000001402009210 */ /* 0x000fe20007f5e0ff */
[----:B------:R-:W-:-:S04]  /*1d30*/  IMAD.MOV.U32 R15, RZ, RZ, R17 ;  /* 0x000000ffff0f7224 */ /* 0x000fc800078e0011 */
[----:B------:R-:W-:Y:S01]  /*1d40*/  @!P1 IMAD.X R8, R22, 0x1, R37, P2 ;  /* 0x0000000116089824 */ /* 0x000fe200010e0625 */
[----:B-1----:R-:W-:-:S04]  /*1d50*/  @!P1 LEA R18, P2, R0, R26, 0x2 ;  /* 0x0000001a00129211 */ /* 0x002fc800078410ff */
[----:B------:R-:W-:Y:S01]  /*1d60*/  @!P1 LEA.HI.X R19, R0, R27, R8, 0x2, P2 ;  /* 0x0000001b00139211 */ /* 0x000fe200010f1408 */
[----:B--2---:R0:W-:Y:S04]  /*1d70*/  STG.E desc[UR12][R14.64], R23 ;  /* 0x000000170e007986 */ /* 0x0041e8000c10190c */
[----:B------:R1:W2:Y:S01]  /*1d80*/  @!P1 LDG.E R21, desc[UR12][R18.64] ;  /* 0x0000000c12159981 */ /* 0x0002a2000c1e1900 */
[-C--:B------:R-:W-:Y:S02]  /*1d90*/  IADD3 R25, P1, PT, R25, R10.reuse, RZ ;  /* 0x0000000a19197210 */ /* 0x080fe40007f3e0ff */
[----:B------:R-:W-:-:S03]  /*1da0*/  IADD3 R27, P2, PT, R20, R10, RZ ;  /* 0x0000000a141b7210 */ /* 0x000fc60007f5e0ff */
[----:B------:R-:W-:Y:S01]  /*1db0*/  IMAD.X R12, R12, 0x1, R11, P1 ;  /* 0x000000010c0c7824 */ /* 0x000fe200008e060b */
[----:B------:R-:W-:Y:S01]  /*1dc0*/  ISETP.GE.U32.AND P1, PT, R25, UR10, PT ;  /* 0x0000000a19007c0c */ /* 0x000fe2000bf26070 */
[----:B0-----:R-:W-:Y:S01]  /*1dd0*/  IMAD.MOV.U32 R23, RZ, RZ, RZ ;  /* 0x000000ffff177224 */ /* 0x001fe200078e00ff */
[----:B------:R-:W-:Y:S02]  /*1de0*/  IADD3.X R22, PT, PT, R22, R11, RZ, P2, !PT ;  /* 0x0000000b16167210 */ /* 0x000fe400017fe4ff */
[----:B------:R-:W-:Y:S02]  /*1df0*/  ISETP.GE.OR.EX P1, PT, R12, UR11, P0, P1 ;  /* 0x0000000b0c007c0c */ /* 0x000fe40008726710 */
[----:B------:R-:W-:-:S04]  /*1e00*/  LOP3.LUT R0, R5, R12, RZ, 0xfc, !PT ;  /* 0x0000000c05007212 */ /* 0x000fc800078efcff */
[----:B------:R-:W-:-:S13]  /*1e10*/  ISETP.LT.OR P1, PT, R0, RZ, P1 ;  /* 0x000000ff0000720c */ /* 0x000fda0000f21670 */
[----:B------:R-:W1:Y:S01]  /*1e20*/  @!P1 LDC.64 R28, c[0x0][0x388] ;  /* 0x0000e200ff1c9b82 */ /* 0x000e620000000a00 */
[----:B------:R-:W-:-:S05]  /*1e30*/  @!P1 IADD3 R0, P2, PT, R27, R2, RZ ;  /* 0x000000021b009210 */ /* 0x000fca0007f5e0ff */
[----:B------:R-:W-:Y:S01]  /*1e40*/  @!P1 IMAD.X R8, R22, 0x1, R37, P2 ;  /* 0x0000000116089824 */ /* 0x000fe200010e0625 */
[----:B-1----:R-:W-:-:S04]  /*1e50*/  @!P1 LEA R18, P2, R0, R28, 0x2 ;  /* 0x0000001c00129211 */ /* 0x002fc800078410ff */
[----:B------:R-:W-:Y:S01]  /*1e60*/  @!P1 LEA.HI.X R19, R0, R29, R8, 0x2, P2 ;  /* 0x0000001d00139211 */ /* 0x000fe200010f1408 */
[----:B--2---:R0:W-:Y:S04]  /*1e70*/  STG.E desc[UR12][R14.64+0x4], R21 ;  /* 0x000004150e007986 */ /* 0x0041e8000c10190c */
[----:B------:R1:W2:Y:S01]  /*1e80*/  @!P1 LDG.E R23, desc[UR12][R18.64] ;  /* 0x0000000c12179981 */ /* 0x0002a2000c1e1900 */
[----:B------:R-:W-:-:S04]  /*1e90*/  IADD3 R0, P2, PT, R25, R10, RZ ;  /* 0x0000000a19007210 */ /* 0x000fc80007f5e0ff */
[----:B------:R-:W-:Y:S02]  /*1ea0*/  ISETP.GE.U32.AND P1, PT, R0, UR10, PT ;  /* 0x0000000a00007c0c */ /* 0x000fe4000bf26070 */
[----:B------:R-:W-:Y:S01]  /*1eb0*/  IADD3.X R25, PT, PT, R12, R11, RZ, P2, !PT ;  /* 0x0000000b0c197210 */ /* 0x000fe200017fe4ff */
[----:B-1----:R-:W-:-:S03]  /*1ec0*/  IMAD.MOV.U32 R19, RZ, RZ, RZ ;  /* 0x000000ffff137224 */ /* 0x002fc600078e00ff */
[----:B------:R-:W-:Y:S02]  /*1ed0*/  ISETP.GE.OR.EX P0, PT, R25, UR11, P0, P1 ;  /* 0x0000000b19007c0c */ /* 0x000fe40008706710 */
[----:B------:R-:W-:-:S04]  /*1ee0*/  LOP3.LUT R0, R5, R25, RZ, 0xfc, !PT ;  /* 0x0000001905007212 */ /* 0x000fc800078efcff */
[----:B------:R-:W-:-:S13]  /*1ef0*/  ISETP.LT.OR P0, PT, R0, RZ, P0 ;  /* 0x000000ff0000720c */ /* 0x000fda0000701670 */
[----:B------:R-:W1:Y:S01]  /*1f00*/  @!P0 LDC.64 R24, c[0x0][0x388] ;  /* 0x0000e200ff188b82 */ /* 0x000e620000000a00 */
[----:B------:R-:W-:-:S04]  /*1f10*/  @!P0 IADD3 R0, P1, P2, R2, R10, R27 ;  /* 0x0000000a02008210 */ /* 0x000fc80007a3e01b */
[----:B------:R-:W-:Y:S02]  /*1f20*/  @!P0 IADD3.X R11, PT, PT, R37, R11, R22, P1, P2 ;  /* 0x0000000b250b8210 */ /* 0x000fe40000fe4416 */
[----:B-1----:R-:W-:-:S04]  /*1f30*/  @!P0 LEA R10, P1, R0, R24, 0x2 ;  /* 0x00000018000a8211 */ /* 0x002fc800078210ff */
[----:B------:R-:W-:Y:S01]  /*1f40*/  @!P0 LEA.HI.X R11, R0, R25, R11, 0x2, P1 ;  /* 0x00000019000b8211 */ /* 0x000fe200008f140b */
[----:B--2---:R0:W-:Y:S04]  /*1f50*/  STG.E desc[UR12][R14.64+0x8], R23 ;  /* 0x000008170e007986 */ /* 0x0041e8000c10190c */
[----:B------:R-:W2:Y:S01]  /*1f60*/  @!P0 LDG.E R19, desc[UR12][R10.64] ;  /* 0x0000000c0a138981 */ /* 0x000ea2000c1e1900 */
[----:B------:R-:W-:Y:S02]  /*1f70*/  IADD3 R16, P0, PT, R16, 0x10, RZ ;  /* 0x0000001010107810 */ /* 0x000fe40007f1e0ff */
[----:B------:R-:W-:-:S03]  /*1f80*/  IADD3 R9, P1, PT, R9, 0x4, RZ ;  /* 0x0000000409097810 */ /* 0x000fc60007f3e0ff */
[----:B------:R-:W-:Y:S01]  /*1f90*/  IMAD.X R17, RZ, RZ, R17, P0 ;  /* 0x000000ffff117224 */ /* 0x000fe200000e0611 */
[----:B------:R-:W-:Y:S01]  /*1fa0*/  IADD3.X R13, PT, PT, RZ, R13, RZ, P1, !PT ;  /* 0x0000000dff0d7210 */ /* 0x000fe20000ffe4ff */
[----:B--2---:R0:W-:Y:S08]  /*1fb0*/  STG.E desc[UR12][R14.64+0xc], R19 ;  /* 0x00000c130e007986 */ /* 0x0041f0000c10190c */
.L_x_28:
[----:B------:R-:W-:Y:S05]  /*1fc0*/  BRA.U !UP0, `(.L_x_27) ;  /* 0x0000000508687547 */ /* 0x000fea000b800000 */
[----:B------:R-:W-:Y:S02]  /*1fd0*/  UISETP.NE.U32.AND UP1, UPT, UR7, 0x1, UPT ;  /* 0x000000010700788c */ /* 0x000fe4000bf25070 */
[----:B------:R-:W-:Y:S02]  /*1fe0*/  ULOP3.LUT UR4, UR6, 0x1, URZ, 0xc0, !UPT ;  /* 0x0000000106047892 */ /* 0x000fe4000f8ec0ff */
[----:B------:R-:W-:Y:S02]  /*1ff0*/  UISETP.NE.AND.EX UP1, UPT, URZ, URZ, UPT, UP1 ;  /* 0x000000ffff00728c */ /* 0x000fe4000bf25310 */
[----:B------:R-:W-:-:S04]  /*2000*/  UISETP.NE.U32.AND UP0, UPT, UR4, 0x1, UPT ;  /* 0x000000010400788c */ /* 0x000fc8000bf05070 */
[----:B------:R-:W-:-:S03]  /*2010*/  UISETP.NE.U32.AND.EX UP0, UPT, URZ, URZ, UPT, UP0 ;  /* 0x000000ffff00728c */ /* 0x000fc6000bf05100 */
[----:B------:R-:W-:Y:S08]  /*2020*/  BRA.U !UP1, `(.L_x_29) ;  /* 0x0000000109cc7547 */ /* 0x000ff0000b800000 */
[----:B------:R-:W1:Y:S01]  /*2030*/  LDC.64 R10, c[0x0][0x3c8] ;  /* 0x0000f200ff0a7b82 */ /* 0x000e620000000a00 */
[----:B------:R-:W2:Y:S01]  /*2040*/  LDCU.64 UR4, c[0x0][0x3b8] ;  /* 0x00007700ff0477ac */ /* 0x000ea20008000a00 */
[----:B------:R-:W0:Y:S01]  /*2050*/  LDCU.64 UR8, c[0x0][0x3d8] ;  /* 0x00007b00ff0877ac */ /* 0x000e220008000a00 */
[----:B------:R-:W3:Y:S01]  /*2060*/  LDCU.64 UR6, c[0x0][0x390] ;  /* 0x00007200ff0677ac */ /* 0x000ee20008000a00 */
[----:B--2---:R-:W-:-:S04]  /*2070*/  UIADD3 UR4, UP1, UPT, URZ, -UR4, URZ ;  /* 0x80000004ff047290 */ /* 0x004fc8000ff3e0ff */
[----:B------:R-:W-:Y:S01]  /*2080*/  UIADD3.X UR5, UPT, UPT, URZ, ~UR5, URZ, UP1, !UPT ;  /* 0x80000005ff057290 */ /* 0x000fe20008ffe4ff */
[-C--:B-1----:R-:W-:Y:S02]  /*2090*/  IMAD R0, R13, R10.reuse, RZ ;  /* 0x0000000a0d007224 */ /* 0x082fe400078e02ff */
[----:B0-----:R-:W-:Y:S01]  /*20a0*/  IMAD R19, R45, UR8, RZ ;  /* 0x000000082d137c24 */ /* 0x001fe2000f8e02ff */
[----:B---3--:R-:W-:Y:S01]  /*20b0*/  ISETP.GE.U32.AND P0, PT, R6, UR6, PT ;  /* 0x0000000606007c0c */ /* 0x008fe2000bf06070 */
[C---:B------:R-:W-:Y:S02]  /*20c0*/  IMAD R23, R9.reuse, R11, R0 ;  /* 0x0000000b09177224 */ /* 0x040fe400078e0200 */
[----:B------:R-:W-:Y:S01]  /*20d0*/  IMAD.WIDE.U32 R14, R9, R10, UR4 ;  /* 0x00000004090e7e25 */ /* 0x000fe2000f8e000a */
[----:B------:R-:W-:-:S03]  /*20e0*/  ISETP.GE.AND.EX P0, PT, R5, UR7, PT, P0 ;  /* 0x0000000705007c0c */ /* 0x000fc6000bf06300 */
[----:B------:R-:W-:Y:S02]  /*20f0*/  IMAD.IADD R15, R15, 0x1, R23 ;  /* 0x000000010f0f7824 */ /* 0x000fe400078e0217 */
[C---:B------:R-:W-:Y:S02]  /*2100*/  IMAD R19, R44.reuse, UR9, R19 ;  /* 0x000000092c137c24 */ /* 0x040fe4000f8e0213 */
[----:B------:R-:W-:-:S04]  /*2110*/  IMAD.WIDE.U32 R20, R44, UR8, R14 ;  /* 0x000000082c147c25 */ /* 0x000fc8000f8e000e */
[----:B------:R-:W-:Y:S01]  /*2120*/  IMAD.IADD R8, R19, 0x1, R21 ;  /* 0x0000000113087824 */ /* 0x000fe200078e0215 */
[----:B------:R-:W-:Y:S01]  /*2130*/  ISETP.GE.U32.AND P1, PT, R20, UR10, PT ;  /* 0x0000000a14007c0c */ /* 0x000fe2000bf26070 */
[----:B------:R-:W-:-:S03]  /*2140*/  IMAD.MOV.U32 R21, RZ, RZ, RZ ;  /* 0x000000ffff157224 */ /* 0x000fc600078e00ff */
[----:B------:R-:W-:Y:S02]  /*2150*/  ISETP.GE.OR.EX P1, PT, R8, UR11, P0, P1 ;  /* 0x0000000b08007c0c */ /* 0x000fe40008726710 */
[----:B------:R-:W-:-:S04]  /*2160*/  LOP3.LUT R0, R5, R8, RZ, 0xfc, !PT ;  /* 0x0000000805007212 */ /* 0x000fc800078efcff */
[----:B------:R-:W-:-:S13]  /*2170*/  ISETP.LT.OR P1, PT, R0, RZ, P1 ;  /* 0x000000ff0000720c */ /* 0x000fda0000f21670 */
[----:B------:R-:W0:Y:S01]  /*2180*/  @!P1 LDC.64 R18, c[0x0][0x388] ;  /* 0x0000e200ff129b82 */ /* 0x000e220000000a00 */
[----:B------:R-:W-:-:S05]  /*2190*/  @!P1 MOV R36, R2 ;  /* 0x0000000200249202 */ /* 0x000fca0000000f00 */
[----:B------:R-:W-:-:S04]  /*21a0*/  @!P1 IMAD.WIDE.U32 R14, R9, R10, R36 ;  /* 0x0000000a090e9225 */ /* 0x000fc800078e0024 */
[----:B------:R-:W-:Y:S01]  /*21b0*/  @!P1 IMAD.IADD R0, R15, 0x1, R23 ;  /* 0x000000010f009824 */ /* 0x000fe200078e0217 */
[----:B0-----:R-:W-:-:S04]  /*21c0*/  @!P1 LEA R18, P2, R14, R18, 0x2 ;  /* 0x000000120e129211 */ /* 0x001fc800078410ff */
[----:B------:R-:W-:-:S05]  /*21d0*/  @!P1 LEA.HI.X R19, R14, R19, R0, 0x2, P2 ;  /* 0x000000130e139211 */ /* 0x000fca00010f1400 */
[----:B------:R0:W2:Y:S01]  /*21e0*/  @!P1 LDG.E R21, desc[UR12][R18.64] ;  /* 0x0000000c12159981 */ /* 0x0000a2000c1e1900 */
[----:B------:R-:W-:-:S04]  /*21f0*/  IADD3 R20, P1, PT, R20, R10, RZ ;  /* 0x0000000a14147210 */ /* 0x000fc80007f3e0ff */
[----:B------:R-:W-:Y:S02]  /*2200*/  IADD3.X R11, PT, PT, R8, R11, RZ, P1, !PT ;  /* 0x0000000b080b7210 */ /* 0x000fe40000ffe4ff */
[----:B------:R-:W-:Y:S02]  /*2210*/  ISETP.GE.U32.AND P1, PT, R20, UR10, PT ;  /* 0x0000000a14007c0c */ /* 0x000fe4000bf26070 */
[----:B------:R-:W-:Y:S01]  /*2220*/  LOP3.LUT R0, R5, R11, RZ, 0xfc, !PT ;  /* 0x0000000b05007212 */ /* 0x000fe200078efcff */
[----:B0-----:R-:W-:Y:S01]  /*2230*/  IMAD.MOV.U32 R19, RZ, RZ, RZ ;  /* 0x000000ffff137224 */ /* 0x001fe200078e00ff */
[----:B------:R-:W-:-:S04]  /*2240*/  ISETP.GE.OR.EX P0, PT, R11, UR11, P0, P1 ;  /* 0x0000000b0b007c0c */ /* 0x000fc80008706710 */
[----:B------:R-:W-:-:S13]  /*2250*/  ISETP.LT.OR P0, PT, R0, RZ, P0 ;  /* 0x000000ff0000720c */ /* 0x000fda0000701670 */
[----:B------:R-:W0:Y:S08]  /*2260*/  @!P0 LDC.64 R14, c[0x0][0x3c8] ;  /* 0x0000f200ff0e8b82 */ /* 0x000e300000000a00 */
[----:B------:R-:W1:Y:S01]  /*2270*/  @!P0 LDC.64 R24, c[0x0][0x388] ;  /* 0x0000e200ff188b82 */ /* 0x000e620000000a00 */
[----:B0-----:R-:W-:Y:S01]  /*2280*/  @!P0 IMAD.WIDE.U32 R10, R9, R10, R14 ;  /* 0x0000000a090a8225 */ /* 0x001fe200078e000e */
[----:B------:R-:W-:-:S03]  /*2290*/  MOV R15, R17 ;  /* 0x00000011000f7202 */ /* 0x000fc60000000f00 */
[----:B------:R-:W-:Y:S01]  /*22a0*/  IMAD.MOV.U32 R14, RZ, RZ, R16 ;  /* 0x000000ffff0e7224 */ /* 0x000fe200078e0010 */
[----:B------:R-:W-:-:S04]  /*22b0*/  @!P0 IADD3 R0, P1, PT, R2, R10, RZ ;  /* 0x0000000a02008210 */ /* 0x000fc80007f3e0ff */
[----:B------:R-:W-:Y:S02]  /*22c0*/  @!P0 IADD3.X R11, PT, PT, R37, R11, R23, P1, !PT ;  /* 0x0000000b250b8210 */ /* 0x000fe40000ffe417 */
[----:B-1----:R-:W-:-:S04]  /*22d0*/  @!P0 LEA R10, P1, R0, R24, 0x2 ;  /* 0x00000018000a8211 */ /* 0x002fc800078210ff */
[----:B------:R-:W-:Y:S01]  /*22e0*/  @!P0 LEA.HI.X R11, R0, R25, R11, 0x2, P1 ;  /* 0x00000019000b8211 */ /* 0x000fe200008f140b */
[----:B--2---:R1:W-:Y:S04]  /*22f0*/  STG.E desc[UR12][R14.64], R21 ;  /* 0x000000150e007986 */ /* 0x0043e8000c10190c */
[----:B------:R-:W2:Y:S01]  /*2300*/  @!P0 LDG.E R19, desc[UR12][R10.64] ;  /* 0x0000000c0a138981 */ /* 0x000ea2000c1e1900 */
[----:B------:R-:W-:Y:S02]  /*2310*/  IADD3 R16, P0, PT, R16, 0x8, RZ ;  /* 0x0000000810107810 */ /* 0x000fe40007f1e0ff */
[----:B------:R-:W-:-:S03]  /*2320*/  IADD3 R9, P1, PT, R9, 0x2, RZ ;  /* 0x0000000209097810 */ /* 0x000fc60007f3e0ff */
[----:B------:R-:W-:Y:S02]  /*2330*/  IMAD.X R17, RZ, RZ, R17, P0 ;  /* 0x000000ffff117224 */ /* 0x000fe400000e0611 */
[----:B------:R-:W-:Y:S01]  /*2340*/  IMAD.X R13, RZ, RZ, R13, P1 ;  /* 0x000000ffff0d7224 */ /* 0x000fe200008e060d */
[----:B--2---:R1:W-:Y:S07]  /*2350*/  STG.E desc[UR12][R14.64+0x4], R19 ;  /* 0x000004130e007986 */ /* 0x0043ee000c10190c */
.L_x_29:
[----:B------:R-:W-:Y:S05]  /*2360*/  BRA.U UP0, `(.L_x_27) ;  /* 0x0000000100807547 */ /* 0x000fea000b800000 */
[----:B------:R-:W2:Y:S01]  /*2370*/  LDCU.64 UR4, c[0x0][0x3b8] ;  /* 0x00007700ff0477ac */ /* 0x000ea20008000a00 */
[----:B01----:R-:W0:Y:S01]  /*2380*/  LDC.64 R14, c[0x0][0x3c8] ;  /* 0x0000f200ff0e7b82 */ /* 0x003e220000000a00 */
[----:B------:R-:W-:Y:S01]  /*2390*/  BSSY.RECONVERGENT B0, `(.L_x_30) ;  /* 0x000001c000007945 */ /* 0x000fe20003800200 */
[----:B------:R-:W1:Y:S01]  /*23a0*/  LDCU.64 UR6, c[0x0][0x3d8] ;  /* 0x00007b00ff0677ac */ /* 0x000e620008000a00 */
[----:B--2---:R-:W-:-:S04]  /*23b0*/  UIADD3 UR4, UP0, UPT, URZ, -UR4, URZ ;  /* 0x80000004ff047290 */ /* 0x004fc8000ff1e0ff */
[----:B------:R-:W-:Y:S01]  /*23c0*/  UIADD3.X UR5, UPT, UPT, URZ, ~UR5, URZ, UP0, !UPT ;  /* 0x80000005ff057290 */ /* 0x000fe200087fe4ff */
[----:B-1----:R-:W-:Y:S02]  /*23d0*/  IMAD R45, R45, UR6, RZ ;  /* 0x000000062d2d7c24 */ /* 0x002fe4000f8e02ff */
[-C--:B0-----:R-:W-:Y:S02]  /*23e0*/  IMAD R0, R13, R14.reuse, RZ ;  /* 0x0000000e0d007224 */ /* 0x081fe400078e02ff */
[----:B------:R-:W-:Y:S02]  /*23f0*/  IMAD R13, R44, UR7, R45 ;  /* 0x000000072c0d7c24 */ /* 0x000fe4000f8e022d */
[C---:B------:R-:W-:Y:S02]  /*2400*/  IMAD R7, R9.reuse, R15, R0 ;  /* 0x0000000f09077224 */ /* 0x040fe400078e0200 */
[----:B------:R-:W-:Y:S02]  /*2410*/  IMAD.WIDE.U32 R10, R9, R14, UR4 ;  /* 0x00000004090a7e25 */ /* 0x000fe4000f8e000e */
[----:B------:R-:W0:Y:S03]  /*2420*/  LDCU.64 UR4, c[0x0][0x390] ;  /* 0x00007200ff0477ac */ /* 0x000e260008000a00 */
[----:B------:R-:W-:-:S03]  /*2430*/  IADD3 R11, PT, PT, R11, R7, RZ ;  /* 0x000000070b0b7210 */ /* 0x000fc60007ffe0ff */
[----:B------:R-:W-:-:S04]  /*2440*/  IMAD.WIDE.U32 R44, R44, UR6, R10 ;  /* 0x000000062c2c7c25 */ /* 0x000fc8000f8e000a */
[----:B------:R-:W-:Y:S01]  /*2450*/  IMAD.IADD R4, R13, 0x1, R45 ;  /* 0x000000010d047824 */ /* 0x000fe200078e022d */
[----:B------:R-:W-:-:S04]  /*2460*/  ISETP.GE.U32.AND P0, PT, R44, UR10, PT ;  /* 0x0000000a2c007c0c */ /* 0x000fc8000bf06070 */
[----:B------:R-:W-:Y:S02]  /*2470*/  ISETP.GE.AND.EX P0, PT, R4, UR11, PT, P0 ;  /* 0x0000000b04007c0c */ /* 0x000fe4000bf06300 */
[----:B0-----:R-:W-:Y:S02]  /*2480*/  ISETP.GE.U32.AND P1, PT, R6, UR4, PT ;  /* 0x0000000406007c0c */ /* 0x001fe4000bf26070 */
[C---:B------:R-:W-:Y:S02]  /*2490*/  LOP3.LUT R0, R5.reuse, R4, RZ, 0xfc, !PT ;  /* 0x0000000405007212 */ /* 0x040fe400078efcff */
[----:B------:R-:W-:Y:S01]  /*24a0*/  ISETP.GE.OR.EX P0, PT, R5, UR5, P0, P1 ;  /* 0x0000000505007c0c */ /* 0x000fe20008706710 */
[----:B------:R-:W-:-:S03]  /*24b0*/  IMAD.MOV.U32 R5, RZ, RZ, RZ ;  /* 0x000000ffff057224 */ /* 0x000fc600078e00ff */
[----:B------:R-:W-:-:S13]  /*24c0*/  ISETP.LT.OR P0, PT, R0, RZ, P0 ;  /* 0x000000ff0000720c */ /* 0x000fda0000701670 */
[----:B------:R-:W-:Y:S05]  /*24d0*/  @P0 BRA `(.L_x_31) ;  /* 0x00000000001c0947 */ /* 0x000fea0003800000 */
[----:B------:R-:W0:Y:S01]  /*24e0*/  LDCU.64 UR4, c[0x0][0x388] ;  /* 0x00007100ff0477ac */ /* 0x000e220008000a00 */
[----:B------:R-:W-:-:S05]  /*24f0*/  MOV R36, R2 ;  /* 0x0000000200247202 */ /* 0x000fca0000000f00 */
[----:B------:R-:W-:-:S04]  /*2500*/  IMAD.WIDE.U32 R2, R9, R14, R36 ;  /* 0x0000000e09027225 */ /* 0x000fc800078e0024 */
[----:B------:R-:W-:Y:S01]  /*2510*/  IMAD.IADD R3, R7, 0x1, R3 ;  /* 0x0000000107037824 */ /* 0x000fe200078e0203 */
[----:B0-----:R-:W-:-:S04]  /*2520*/  LEA R4, P0, R2, UR4, 0x2 ;  /* 0x0000000402047c11 */ /* 0x001fc8000f8010ff */
[----:B------:R-:W-:-:S06]  /*2530*/  LEA.HI.X R5, R2, UR5, R3, 0x2, P0 ;  /* 0x0000000502057c11 */ /* 0x000fcc00080f1403 */
[----:B------:R0:W5:Y:S03]  /*2540*/  LDG.E R5, desc[UR12][R4.64] ;  /* 0x0000000c04057981 */ /* 0x000166000c1e1900 */
.L_x_31:
[----:B------:R-:W-:Y:S05]  /*2550*/  BSYNC.RECONVERGENT B0 ;  /* 0x0000000000007941 */ /* 0x000fea0003800200 */
.L_x_30:
[----:B-----5:R2:W-:Y:S02]  /*2560*/  STG.E desc[UR12][R16.64], R5 ;  /* 0x0000000510007986 */ /* 0x0205e4000c10190c */
.L_x_27:
[----:B------:R-:W3:Y:S01]  /*2570*/  LDCU UR4, c[0x0][0x360] ;  /* 0x00006c00ff0477ac */ /* 0x000ee20008000800 */
[----:B------:R-:W3:Y:S01]  /*2580*/  LDC R0, c[0x0][0x370] ;  /* 0x0000dc00ff007b82 */ /* 0x000ee20000000800 */
[----:B------:R-:W4:Y:S01]  /*2590*/  LDCU.64 UR6, c[0x0][0x380] ;  /* 0x00007000ff0677ac */ /* 0x000f220008000a00 */
[----:B---3--:R-:W-:-:S04]  /*25a0*/  IMAD R0, R0, UR4, R39 ;  /* 0x0000000400007c24 */ /* 0x008fc8000f8e0227 */
[--C-:B------:R-:W-:Y:S01]  /*25b0*/  IMAD.MOV.U32 R39, RZ, RZ, R0.reuse ;  /* 0x000000ffff277224 */ /* 0x100fe200078e0000 */
[----:B----4-:R-:W-:Y:S02]  /*25c0*/  ISETP.GE.U32.AND P0, PT, R0, UR6, PT ;  /* 0x0000000600007c0c */ /* 0x010fe4000bf06070 */
[----:B------:R-:W-:-:S04]  /*25d0*/  SHF.R.S32.HI R3, RZ, 0x1f, R0 ;  /* 0x0000001fff037819 */ /* 0x000fc80000011400 */
[----:B------:R-:W-:-:S13]  /*25e0*/  ISETP.GE.AND.EX P0, PT, R3, UR7, PT, P0 ;  /* 0x0000000703007c0c */ /* 0x000fda000bf06300 */
[----:B------:R-:W-:Y:S05]  /*25f0*/  @!P0 BRA `(.L_x_32) ;  /* 0xffffffd800c08947 */ /* 0x000fea000383ffff */
[----:B------:R-:W-:Y:S05]  /*2600*/  EXIT ;  /* 0x000000000000794d */ /* 0x000fea0003800000 */
        .weak           $__internal_1_$__cuda_sm20_div_s64
        .type           $__internal_1_$__cuda_sm20_div_s64,@function
        .size           $__internal_1_$__cuda_sm20_div_s64,(.L_x_35 - $__internal_1_$__cuda_sm20_div_s64)
$__internal_1_$__cuda_sm20_div_s64:
[-C--:B------:R-:W-:Y:S02]  /*2610*/  IADD3 R7, P1, PT, RZ, -R10.reuse, RZ ;  /* 0x8000000aff077210 */ /* 0x080fe40007f3e0ff */
[----:B------:R-:W-:Y:S02]  /*2620*/  ISETP.GE.AND P0, PT, R9, RZ, PT ;  /* 0x000000ff0900720c */ /* 0x000fe40003f06270 */
[-C--:B------:R-:W-:Y:S02]  /*2630*/  IADD3.X R14, PT, PT, RZ, ~R9.reuse, RZ, P1, !PT ;  /* 0x80000009ff0e7210 */ /* 0x080fe40000ffe4ff */
[----:B------:R-:W-:Y:S02]  /*2640*/  SEL R6, R7, R10, !P0 ;  /* 0x0000000a07067207 */ /* 0x000fe40004000000 */
[----:B------:R-:W-:Y:S02]  /*2650*/  SEL R7, R14, R9, !P0 ;  /* 0x000000090e077207 */ /* 0x000fe40004000000 */
[----:B------:R-:W-:-:S02]  /*2660*/  ISETP.GE.AND P3, PT, R12, RZ, PT ;  /* 0x000000ff0c00720c */ /* 0x000fc40003f66270 */
[----:B------:R-:W0:Y:S08]  /*2670*/  I2F.U64.RP R11, R6 ;  /* 0x00000006000b7312 */ /* 0x000e300000309000 */
[----:B0-----:R-:W0:Y:S02]  /*2680*/  MUFU.RCP R11, R11 ;  /* 0x0000000b000b7308 */ /* 0x001e240000001000 */
[----:B0-----:R-:W-:-:S06]  /*2690*/  VIADD R14, R11, 0x1ffffffe ;  /* 0x1ffffffe0b0e7836 */ /* 0x001fcc0000000000 */
[----:B------:R-:W0:Y:S02]  /*26a0*/  F2I.U64.TRUNC R14, R14 ;  /* 0x0000000e000e7311 */ /* 0x000e24000020d800 */
[----:B0-----:R-:W-:-:S04]  /*26b0*/  IMAD.WIDE.U32 R16, R14, R6, RZ ;  /* 0x000000060e107225 */ /* 0x001fc800078e00ff */
[C---:B------:R-:W-:Y:S01]  /*26c0*/  IMAD R13, R14.reuse, R7, R17 ;  /* 0x000000070e0d7224 */ /* 0x040fe200078e0211 */
[----:B------:R-:W-:Y:S02]  /*26d0*/  IADD3 R19, P0, PT, RZ, -R16, RZ ;  /* 0x80000010ff137210 */ /* 0x000fe40007f1e0ff */
[----:B------:R-:W-:Y:S01]  /*26e0*/  MOV R17, R14 ;  /* 0x0000000e00117202 */ /* 0x000fe20000000f00 */
[----:B------:R-:W-:Y:S02]  /*26f0*/  IMAD R13, R15, R6, R13 ;  /* 0x000000060f0d7224 */ /* 0x000fe400078e020d */
[----:B------:R-:W-:-:S04]  /*2700*/  IMAD.HI.U32 R16, R14, R19, RZ ;  /* 0x000000130e107227 */ /* 0x000fc800078e00ff */
[----:B------:R-:W-:-:S04]  /*2710*/  IMAD.X R13, RZ, RZ, ~R13, P0 ;  /* 0x000000ffff0d7224 */ /* 0x000fc800000e0e0d */
[----:B------:R-:W-:-:S04]  /*2720*/  IMAD.WIDE.U32 R16, P0, R14, R13, R16 ;  /* 0x0000000d0e107225 */ /* 0x000fc80007800010 */
[C---:B------:R-:W-:Y:S02]  /*2730*/  IMAD R21, R15.reuse, R13, RZ ;  /* 0x0000000d0f157224 */ /* 0x040fe400078e02ff */
[----:B------:R-:W-:Y:S01]  /*2740*/  IMAD.HI.U32 R16, P1, R15, R19, R16 ;  /* 0x000000130f107227 */ /* 0x000fe20007820010 */
[----:B------:R-:W-:-:S03]  /*2750*/  IADD3 R19, P4, PT, RZ, -R0, RZ ;  /* 0x80000000ff137210 */ /* 0x000fc60007f9e0ff */
[----:B------:R-:W-:Y:S01]  /*2760*/  IMAD.HI.U32 R11, R15, R13, RZ ;  /* 0x0000000d0f0b7227 */ /* 0x000fe200078e00ff */
[----:B------:R-:W-:Y:S02]  /*2770*/  IADD3 R17, P2, PT, R21, R16, RZ ;  /* 0x0000001015117210 */ /* 0x000fe40007f5e0ff */
[----:B------:R-:W-:Y:S01]  /*2780*/  SEL R19, R19, R0, !P3 ;  /* 0x0000000013137207 */ /* 0x000fe20005800000 */
[----:B------:R-:W-:Y:S02]  /*2790*/  IMAD.X R11, R11, 0x1, R15, P0 ;  /* 0x000000010b0b7824 */ /* 0x000fe400000e060f */
[----:B------:R-:W-:-:S03]  /*27a0*/  IMAD.WIDE.U32 R14, R17, R6, RZ ;  /* 0x00000006110e7225 */ /* 0x000fc600078e00ff */
[----:B------:R-:W-:Y:S01]  /*27b0*/  IADD3.X R11, PT, PT, RZ, RZ, R11, P2, P1 ;  /* 0x000000ffff0b7210 */ /* 0x000fe200017e240b */
[----:B------:R-:W-:Y:S01]  /*27c0*/  IMAD R13, R17, R7, R15 ;  /* 0x00000007110d7224 */ /* 0x000fe200078e020f */
[----:B------:R-:W-:-:S03]  /*27d0*/  IADD3 R15, P0, PT, RZ, -R14, RZ ;  /* 0x8000000eff0f7210 */ /* 0x000fc60007f1e0ff */
[----:B------:R-:W-:Y:S02]  /*27e0*/  IMAD R13, R11, R6, R13 ;  /* 0x000000060b0d7224 */ /* 0x000fe400078e020d */
[----:B------:R-:W-:-:S04]  /*27f0*/  IMAD.HI.U32 R16, R17, R15, RZ ;  /* 0x0000000f11107227 */ /* 0x000fc800078e00ff */
[----:B------:R-:W-:-:S04]  /*2800*/  IMAD.X R14, RZ, RZ, ~R13, P0 ;  /* 0x000000ffff0e7224 */ /* 0x000fc800000e0e0d */
[----:B------:R-:W-:-:S04]  /*2810*/  IMAD.WIDE.U32 R16, P0, R17, R14, R16 ;  /* 0x0000000e11107225 */ /* 0x000fc80007800010 */
[----:B------:R-:W-:Y:S01]  /*2820*/  IMAD.HI.U32 R13, P1, R11, R15, R16 ;  /* 0x0000000f0b0d7227 */ /* 0x000fe20007820010 */
[----:B------:R-:W-:-:S03]  /*2830*/  IADD3.X R15, PT, PT, RZ, ~R12, RZ, P4, !PT ;  /* 0x8000000cff0f7210 */ /* 0x000fc600027fe4ff */
[CC--:B------:R-:W-:Y:S02]  /*2840*/  IMAD R16, R11.reuse, R14.reuse, RZ ;  /* 0x0000000e0b107224 */ /* 0x0c0fe400078e02ff */
[----:B------:R-:W-:-:S03]  /*2850*/  IMAD.HI.U32 R14, R11, R14, RZ ;  /* 0x0000000e0b0e7227 */ /* 0x000fc600078e00ff */
[----:B------:R-:W-:Y:S01]  /*2860*/  IADD3 R13, P2, PT, R16, R13, RZ ;  /* 0x0000000d100d7210 */ /* 0x000fe20007f5e0ff */
[----:B------:R-:W-:Y:S01]  /*2870*/  IMAD.X R11, R14, 0x1, R11, P0 ;  /* 0x000000010e0b7824 */ /* 0x000fe200000e060b */
[-C--:B------:R-:W-:Y:S01]  /*2880*/  SEL R16, R15, R12.reuse, !P3 ;  /* 0x0000000c0f107207 */ /* 0x080fe20005800000 */
[----:B------:R-:W-:Y:S01]  /*2890*/  IMAD.MOV.U32 R15, RZ, RZ, RZ ;  /* 0x000000ffff0f7224 */ /* 0x000fe200078e00ff */
[----:B------:R-:W-:Y:S01]  /*28a0*/  LOP3.LUT R12, R9, R12, RZ, 0x3c, !PT ;  /* 0x0000000c090c7212 */ /* 0x000fe200078e3cff */
[----:B------:R-:W-:Y:S01]  /*28b0*/  IMAD.HI.U32 R14, R13, R19, RZ ;  /* 0x000000130d0e7227 */ /* 0x000fe200078e00ff */
[----:B------:R-:W-:-:S03]  /*28c0*/  IADD3.X R11, PT, PT, RZ, RZ, R11, P2, P1 ;  /* 0x000000ffff0b7210 */ /* 0x000fc600017e240b */
[----:B------:R-:W-:-:S04]  /*28d0*/  IMAD.WIDE.U32 R14, R13, R16, R14 ;  /* 0x000000100d0e7225 */ /* 0x000fc800078e000e */
[C---:B------:R-:W-:Y:S02]  /*28e0*/  IMAD R18, R11.reuse, R16, RZ ;  /* 0x000000100b127224 */ /* 0x040fe400078e02ff */
[----:B------:R-:W-:-:S04]  /*28f0*/  IMAD.HI.U32 R13, P0, R11, R19, R14 ;  /* 0x000000130b0d7227 */ /* 0x000fc8000780000e */
[----:B------:R-:W-:Y:S01]  /*2900*/  IMAD.HI.U32 R11, R11, R16, RZ ;  /* 0x000000100b0b7227 */ /* 0x000fe200078e00ff */
[----:B------:R-:W-:-:S04]  /*2910*/  IADD3 R13, P1, PT, R18, R13, RZ ;  /* 0x0000000d120d7210 */ /* 0x000fc80007f3e0ff */
[----:B------:R-:W-:Y:S01]  /*2920*/  IADD3.X R11, PT, PT, R11, RZ, RZ, P0, !PT ;  /* 0x000000ff0b0b7210 */ /* 0x000fe200007fe4ff */
[----:B------:R-:W-:-:S04]  /*2930*/  IMAD.WIDE.U32 R14, R13, R6, RZ ;  /* 0x000000060d0e7225 */ /* 0x000fc800078e00ff */
[----:B------:R-:W-:Y:S01]  /*2940*/  IMAD.X R11, RZ, RZ, R11, P1 ;  /* 0x000000ffff0b7224 */ /* 0x000fe200008e060b */
[----:B------:R-:W-:Y:S01]  /*2950*/  IADD3 R19, P1, PT, -R14, R19, RZ ;  /* 0x000000130e137210 */ /* 0x000fe20007f3e1ff */
[C---:B------:R-:W-:Y:S01]  /*2960*/  IMAD R15, R13.reuse, R7, R15 ;  /* 0x000000070d0f7224 */ /* 0x040fe200078e020f */
[----:B------:R-:W-:Y:S02]  /*2970*/  IADD3 R14, P2, PT, R13, 0x1, RZ ;  /* 0x000000010d0e7810 */ /* 0x000fe40007f5e0ff */
[-C--:B------:R-:W-:Y:S01]  /*2980*/  ISETP.GE.U32.AND P0, PT, R19, R6.reuse, PT ;  /* 0x000000061300720c */ /* 0x080fe20003f06070 */
[----:B------:R-:W-:-:S04]  /*2990*/  IMAD R15, R11, R6, R15 ;  /* 0x000000060b0f7224 */ /* 0x000fc800078e020f */
[----:B------:R-:W-:Y:S01]  /*29a0*/  IMAD.X R21, R16, 0x1, ~R15, P1 ;  /* 0x0000000110157824 */ /* 0x000fe200008e0e0f */
[----:B------:R-:W-:Y:S01]  /*29b0*/  IADD3 R15, P1, PT, R19, -R6, RZ ;  /* 0x80000006130f7210 */ /* 0x000fe20007f3e0ff */
[----:B------:R-:W-:-:S03]  /*29c0*/  IMAD.X R16, RZ, RZ, R11, P2 ;  /* 0x000000ffff107224 */ /* 0x000fc600010e060b */
[CC--:B------:R-:W-:Y:S02]  /*29d0*/  ISETP.GE.U32.AND.EX P0, PT, R21.reuse, R7.reuse, PT, P0 ;  /* 0x000000071500720c */ /* 0x0c0fe40003f06100 */
[----:B------:R-:W-:Y:S02]  /*29e0*/  IADD3.X R17, PT, PT, R21, ~R7, RZ, P1, !PT ;  /* 0x8000000715117210 */ /* 0x000fe40000ffe4ff */
[----:B------:R-:W-:Y:S02]  /*29f0*/  SEL R15, R15, R19, P0 ;  /* 0x000000130f0f7207 */ /* 0x000fe40000000000 */
[----:B------:R-:W-:Y:S02]  /*2a00*/  SEL R13, R14, R13, P0 ;  /* 0x0000000d0e0d7207 */ /* 0x000fe40000000000 */
[----:B------:R-:W-:Y:S02]  /*2a10*/  SEL R17, R17, R21, P0 ;  /* 0x0000001511117207 */ /* 0x000fe40000000000 */
[----:B------:R-:W-:-:S02]  /*2a20*/  ISETP.GE.U32.AND P1, PT, R15, R6, PT ;  /* 0x000000060f00720c */ /* 0x000fc40003f26070 */
[----:B------:R-:W-:Y:S02]  /*2a30*/  SEL R14, R16, R11, P0 ;  /* 0x0000000b100e7207 */ /* 0x000fe40000000000 */
[----:B------:R-:W-:Y:S02]  /*2a40*/  IADD3 R6, P2, PT, R13, 0x1, RZ ;  /* 0x000000010d067810 */ /* 0x000fe40007f5e0ff */
[----:B------:R-:W-:Y:S02]  /*2a50*/  ISETP.GE.U32.AND.EX P0, PT, R17, R7, PT, P1 ;  /* 0x000000071100720c */ /* 0x000fe40003f06110 */
[----:B------:R-:W-:Y:S01]  /*2a60*/  ISETP.GE.AND P1, PT, R12, RZ, PT ;  /* 0x000000ff0c00720c */ /* 0x000fe20003f26270 */
[----:B------:R-:W-:Y:S01]  /*2a70*/  IMAD.X R11, RZ, RZ, R14, P2 ;  /* 0x000000ffff0b7224 */ /* 0x000fe200010e060e */
[----:B------:R-:W-:-:S04]  /*2a80*/  SEL R6, R6, R13, P0 ;  /* 0x0000000d06067207 */ /* 0x000fc80000000000 */
[----:B------:R-:W-:Y:S02]  /*2a90*/  SEL R11, R11, R14, P0 ;  /* 0x0000000e0b0b7207 */ /* 0x000fe40000000000 */
[-C--:B------:R-:W-:Y:S02]  /*2aa0*/  IADD3 R7, P2, PT, RZ, -R6.reuse, RZ ;  /* 0x80000006ff077210 */ /* 0x080fe40007f5e0ff */
[----:B------:R-:W-:Y:S02]  /*2ab0*/  ISETP.NE.U32.AND P0, PT, R10, RZ, PT ;  /* 0x000000ff0a00720c */ /* 0x000fe40003f05070 */
[----:B------:R-:W-:Y:S02]  /*2ac0*/  IADD3.X R12, PT, PT, RZ, ~R11, RZ, P2, !PT ;  /* 0x8000000bff0c7210 */ /* 0x000fe400017fe4ff */
[----:B------:R-:W-:Y:S01]  /*2ad0*/  ISETP.NE.AND.EX P0, PT, R9, RZ, PT, P0 ;  /* 0x000000ff0900720c */ /* 0x000fe20003f05300 */
[----:B------:R-:W-:Y:S01]  /*2ae0*/  IMAD.MOV.U32 R9, RZ, RZ, 0x0 ;  /* 0x00000000ff097424 */ /* 0x000fe200078e00ff */
[----:B------:R-:W-:-:S02]  /*2af0*/  SEL R10, R7, R6, !P1 ;  /* 0x00000006070a7207 */ /* 0x000fc40004800000 */
[----:B------:R-:W-:Y:S02]  /*2b00*/  SEL R11, R12, R11, !P1 ;  /* 0x0000000b0c0b7207 */ /* 0x000fe40004800000 */
[----:B------:R-:W-:Y:S02]  /*2b10*/  SEL R10, R10, 0xffffffff, P0 ;  /* 0xffffffff0a0a7807 */ /* 0x000fe40000000000 */
[----:B------:R-:W-:Y:S01]  /*2b20*/  SEL R11, R11, 0xffffffff, P0 ;  /* 0xffffffff0b0b7807 */ /* 0x000fe20000000000 */
[----:B------:R-:W-:Y:S06]  /*2b30*/  RET.REL.NODEC R8 `(_Z17our_im2col_kernelIfEvlPKT_llllllllllllPS0_) ;  /* 0xffffffd408307950 */ /* 0x000fec0003c3ffff */
.L_x_33:
        /* <DEDUP_REMOVED lines=12> */
.L_x_35:


//--------------------- .nv.shared.reserved.0     --------------------------
	.section	.nv.shared.reserved.0,"aw",@nobits
	.weak		__nv_reservedSMEM_offset_0_alias
	.size		__nv_reservedSMEM_offset_0_alias, 0, 64
	.other		__nv_reservedSMEM_offset_0_alias,@"STO_CUDA_RESERVED_SHARED STV_DEFAULT"
__nv_reservedSMEM_offset_0_alias:
	.zero		0
	.zero		64


//--------------------- .nv.constant0._Z13im2col_kernelIfEvlPKT_llllllllllllPS0_ --------------------------
	.section	.nv.constant0._Z13im2col_kernelIfEvlPKT_llllllllllllPS0_,"a",@progbits
	.sectionflags	@""
	.align	4
.nv.constant0._Z13im2col_kernelIfEvlPKT_llllllllllllPS0_:
	.zero		1016


//--------------------- .nv.constant0._Z17our_im2col_kernelIfEvlPKT_llllllllllllPS0_ --------------------------
	.section	.nv.constant0._Z17our_im2col_kernelIfEvlPKT_llllllllllllPS0_,"a",@progbits
	.sectionflags	@""
	.align	4
.nv.constant0._Z17our_im2col_kernelIfEvlPKT_llllllllllllPS0_:
	.zero		1016


//--------------------- SYMBOLS --------------------------

	.type		.nv.reservedSmem.offset0,@object
	.size		.nv.reservedSmem.offset0,0x4
